//
// Generated by NVIDIA NVVM Compiler
//
// Compiler Build ID: CL-36424714
// Cuda compilation tools, release 13.0, V13.0.88
// Based on NVVM 20.0.0
//

.version 9.0
.target sm_100
.address_size 64

	// .globl	_Z22sgemm_128x128x8_kernelPKfS0_Pfjjjjj
// _ZZ22sgemm_128x128x8_kernelPKfS0_PfjjjjjE4smem has been demoted

.visible .entry _Z22sgemm_128x128x8_kernelPKfS0_Pfjjjjj(
	.param .u64 .ptr .align 1 _Z22sgemm_128x128x8_kernelPKfS0_Pfjjjjj_param_0,
	.param .u64 .ptr .align 1 _Z22sgemm_128x128x8_kernelPKfS0_Pfjjjjj_param_1,
	.param .u64 .ptr .align 1 _Z22sgemm_128x128x8_kernelPKfS0_Pfjjjjj_param_2,
	.param .u32 _Z22sgemm_128x128x8_kernelPKfS0_Pfjjjjj_param_3,
	.param .u32 _Z22sgemm_128x128x8_kernelPKfS0_Pfjjjjj_param_4,
	.param .u32 _Z22sgemm_128x128x8_kernelPKfS0_Pfjjjjj_param_5,
	.param .u32 _Z22sgemm_128x128x8_kernelPKfS0_Pfjjjjj_param_6,
	.param .u32 _Z22sgemm_128x128x8_kernelPKfS0_Pfjjjjj_param_7
)
.maxntid 256
.minnctapersm 2
{
	.reg .pred 	%p<38>;
	.reg .b32 	%r<425>;
	.reg .b32 	%f<1923>;
	.reg .b64 	%rd<262>;
	// demoted variable
	.shared .align 16384 .b8 _ZZ22sgemm_128x128x8_kernelPKfS0_PfjjjjjE4smem[24576];
	ld.param.u64 	%rd24, [_Z22sgemm_128x128x8_kernelPKfS0_Pfjjjjj_param_0];
	ld.param.u64 	%rd10, [_Z22sgemm_128x128x8_kernelPKfS0_Pfjjjjj_param_1];
	ld.param.u32 	%r30, [_Z22sgemm_128x128x8_kernelPKfS0_Pfjjjjj_param_3];
	ld.param.u32 	%r31, [_Z22sgemm_128x128x8_kernelPKfS0_Pfjjjjj_param_4];
	ld.param.u32 	%r55, [_Z22sgemm_128x128x8_kernelPKfS0_Pfjjjjj_param_5];
	ld.param.u32 	%r32, [_Z22sgemm_128x128x8_kernelPKfS0_Pfjjjjj_param_6];
	mov.u32 	%r56, %tid.x;
	and.b32  	%r1, %r56, 31;
	shr.u32 	%r2, %r56, 5;
	shr.u32 	%r58, %r56, 1;
	and.b32  	%r3, %r58, 7;
	shr.u32 	%r59, %r56, 3;
	and.b32  	%r60, %r59, 2;
	and.b32  	%r61, %r56, 1;
	or.b32  	%r4, %r60, %r61;
	mov.u32 	%r62, %ctaid.y;
	shl.b32 	%r63, %r62, 7;
	and.b32  	%r64, %r58, 124;
	or.b32  	%r65, %r64, %r63;
	mul.lo.s32 	%r66, %r55, %r65;
	cvt.u64.u32 	%rd25, %r66;
	and.b32  	%r67, %r56, 7;
	cvt.u64.u32 	%rd26, %r67;
	add.s64 	%rd27, %rd25, %rd26;
	shl.b64 	%rd28, %rd27, 2;
	add.s64 	%rd16, %rd24, %rd28;
	mul.lo.s32 	%r68, %r31, %r2;
	cvt.u64.u32 	%rd29, %r68;
	mov.u32 	%r69, %ctaid.x;
	shl.b32 	%r70, %r69, 7;
	or.b32  	%r5, %r1, %r70;
	cvt.u64.u32 	%rd30, %r5;
	add.s64 	%rd1, %rd30, %rd29;
	shl.b64 	%rd31, %rd1, 2;
	add.s64 	%rd20, %rd10, %rd31;
	mad.lo.s32 	%r71, %r67, 132, %r64;
	mul.wide.u32 	%rd32, %r71, 4;
	mov.u32 	%r72, _ZZ22sgemm_128x128x8_kernelPKfS0_PfjjjjjE4smem;
	cvt.u64.u32 	%rd33, %r72;
	cvta.shared.u64 	%rd34, %rd33;
	add.s64 	%rd12, %rd34, %rd32;
	// begin inline asm
	{.reg .u64 u64addr;
 cvta.to.shared.u64 u64addr, %rd12;
 cvt.u32.u64 %r420, u64addr;}

	// end inline asm
	shl.b32 	%r73, %r56, 2;
	and.b32  	%r74, %r73, 896;
	or.b32  	%r75, %r74, %r1;
	mul.wide.u32 	%rd35, %r75, 4;
	add.s64 	%rd36, %rd34, 16384;
	add.s64 	%rd13, %rd36, %rd35;
	// begin inline asm
	{.reg .u64 u64addr;
 cvta.to.shared.u64 u64addr, %rd13;
 cvt.u32.u64 %r419, u64addr;}

	// end inline asm
	and.b32  	%r8, %r58, 96;
	shl.b32 	%r76, %r4, 2;
	or.b32  	%r77, %r76, %r8;
	mul.wide.u32 	%rd37, %r77, 4;
	add.s64 	%rd14, %rd34, %rd37;
	// begin inline asm
	{.reg .u64 u64addr;
 cvta.to.shared.u64 u64addr, %rd14;
 cvt.u32.u64 %r424, u64addr;}

	// end inline asm
	shl.b32 	%r78, %r56, 1;
	and.b32  	%r79, %r78, 92;
	mul.wide.u32 	%rd38, %r79, 4;
	add.s64 	%rd15, %rd36, %rd38;
	// begin inline asm
	{.reg .u64 u64addr;
 cvta.to.shared.u64 u64addr, %rd15;
 cvt.u32.u64 %r423, u64addr;}

	// end inline asm
	setp.lt.u32 	%p1, %r65, %r30;
	or.b32  	%r80, %r65, 1;
	setp.lt.u32 	%p2, %r80, %r30;
	or.b32  	%r81, %r65, 2;
	setp.lt.u32 	%p3, %r81, %r30;
	or.b32  	%r82, %r65, 3;
	setp.lt.u32 	%p4, %r82, %r30;
	setp.lt.u32 	%p5, %r5, %r31;
	or.b32  	%r83, %r5, 32;
	setp.lt.u32 	%p6, %r83, %r31;
	or.b32  	%r84, %r5, 64;
	setp.lt.u32 	%p7, %r84, %r31;
	or.b32  	%r85, %r5, 96;
	setp.lt.u32 	%p8, %r85, %r31;
	add.s32 	%r86, %r55, 7;
	shr.u32 	%r418, %r86, 3;
	add.s32 	%r87, %r418, -1;
	shl.b32 	%r88, %r87, 3;
	sub.s32 	%r89, %r55, %r88;
	setp.lt.u32 	%p9, %r67, %r89;
	and.pred  	%p10, %p1, %p9;
	selp.u32 	%r38, 1, 0, %p10;
	// begin inline asm
	{.reg .pred p;
 setp.ne.b32 p, %r38, 0;
 @!p mov.b32 %f321, 0;
 @p ld.global.nc.f32 %f321, [%rd16];}

	// end inline asm
	and.pred  	%p11, %p2, %p9;
	selp.u32 	%r39, 1, 0, %p11;
	cvt.u64.u32 	%rd39, %r32;
	add.s64 	%rd17, %rd16, %rd39;
	// begin inline asm
	{.reg .pred p;
 setp.ne.b32 p, %r39, 0;
 @!p mov.b32 %f322, 0;
 @p ld.global.nc.f32 %f322, [%rd17];}

	// end inline asm
	and.pred  	%p12, %p3, %p9;
	selp.u32 	%r40, 1, 0, %p12;
	shl.b32 	%r12, %r32, 1;
	cvt.u64.u32 	%rd40, %r12;
	add.s64 	%rd18, %rd16, %rd40;
	// begin inline asm
	{.reg .pred p;
 setp.ne.b32 p, %r40, 0;
 @!p mov.b32 %f323, 0;
 @p ld.global.nc.f32 %f323, [%rd18];}

	// end inline asm
	and.pred  	%p13, %p4, %p9;
	selp.u32 	%r41, 1, 0, %p13;
	mul.lo.s32 	%r13, %r32, 3;
	cvt.u64.u32 	%rd41, %r13;
	add.s64 	%rd19, %rd16, %rd41;
	// begin inline asm
	{.reg .pred p;
 setp.ne.b32 p, %r41, 0;
 @!p mov.b32 %f324, 0;
 @p ld.global.nc.f32 %f324, [%rd19];}

	// end inline asm
	// begin inline asm
	st.shared.v4.f32 [%r420], {%f321, %f322, %f323, %f324};

	// end inline asm
	setp.lt.u32 	%p14, %r2, %r89;
	and.pred  	%p15, %p5, %p14;
	selp.u32 	%r43, 1, 0, %p15;
	// begin inline asm
	{.reg .pred p;
 setp.ne.b32 p, %r43, 0;
 @!p mov.b32 %f329, 0;
 @p ld.global.nc.f32 %f329, [%rd20];}

	// end inline asm
	and.pred  	%p16, %p6, %p14;
	selp.u32 	%r44, 1, 0, %p16;
	add.s64 	%rd21, %rd20, 128;
	// begin inline asm
	{.reg .pred p;
 setp.ne.b32 p, %r44, 0;
 @!p mov.b32 %f330, 0;
 @p ld.global.nc.f32 %f330, [%rd21];}

	// end inline asm
	and.pred  	%p17, %p7, %p14;
	selp.u32 	%r45, 1, 0, %p17;
	add.s64 	%rd22, %rd20, 256;
	// begin inline asm
	{.reg .pred p;
 setp.ne.b32 p, %r45, 0;
 @!p mov.b32 %f331, 0;
 @p ld.global.nc.f32 %f331, [%rd22];}

	// end inline asm
	and.pred  	%p18, %p8, %p14;
	selp.u32 	%r46, 1, 0, %p18;
	add.s64 	%rd23, %rd20, 384;
	// begin inline asm
	{.reg .pred p;
 setp.ne.b32 p, %r46, 0;
 @!p mov.b32 %f332, 0;
 @p ld.global.nc.f32 %f332, [%rd23];}

	// end inline asm
	// begin inline asm
	st.shared.f32 [%r419], %f329;

	// end inline asm
	add.s32 	%r48, %r419, 128;
	// begin inline asm
	st.shared.f32 [%r48], %f330;

	// end inline asm
	add.s32 	%r49, %r419, 256;
	// begin inline asm
	st.shared.f32 [%r49], %f331;

	// end inline asm
	add.s32 	%r50, %r419, 384;
	// begin inline asm
	st.shared.f32 [%r50], %f332;

	// end inline asm
	bar.sync 	0;
	mul.wide.u32 	%rd42, %r89, 4;
	add.s64 	%rd261, %rd16, %rd42;
	mul.lo.s32 	%r91, %r89, %r31;
	cvt.u64.u32 	%rd3, %r91;
	// begin inline asm
	ld.shared.v4.f32 {%f1850, %f1849, %f1848, %f1847}, [%r424];

	// end inline asm
	add.s32 	%r52, %r424, 64;
	// begin inline asm
	ld.shared.v4.f32 {%f1846, %f1845, %f1844, %f1843}, [%r52];

	// end inline asm
	// begin inline asm
	ld.shared.v4.f32 {%f1858, %f1857, %f1856, %f1855}, [%r423];

	// end inline asm
	add.s32 	%r54, %r423, 128;
	// begin inline asm
	ld.shared.v4.f32 {%f1854, %f1853, %f1852, %f1851}, [%r54];

	// end inline asm
	setp.eq.s32 	%p19, %r87, 0;
	mov.f32 	%f1859, 0f00000000;
	mov.f32 	%f1860, %f1859;
	mov.f32 	%f1861, %f1859;
	mov.f32 	%f1862, %f1859;
	mov.f32 	%f1863, %f1859;
	mov.f32 	%f1864, %f1859;
	mov.f32 	%f1865, %f1859;
	mov.f32 	%f1866, %f1859;
	mov.f32 	%f1867, %f1859;
	mov.f32 	%f1868, %f1859;
	mov.f32 	%f1869, %f1859;
	mov.f32 	%f1870, %f1859;
	mov.f32 	%f1871, %f1859;
	mov.f32 	%f1872, %f1859;
	mov.f32 	%f1873, %f1859;
	mov.f32 	%f1874, %f1859;
	mov.f32 	%f1875, %f1859;
	mov.f32 	%f1876, %f1859;
	mov.f32 	%f1877, %f1859;
	mov.f32 	%f1878, %f1859;
	mov.f32 	%f1879, %f1859;
	mov.f32 	%f1880, %f1859;
	mov.f32 	%f1881, %f1859;
	mov.f32 	%f1882, %f1859;
	mov.f32 	%f1883, %f1859;
	mov.f32 	%f1884, %f1859;
	mov.f32 	%f1885, %f1859;
	mov.f32 	%f1886, %f1859;
	mov.f32 	%f1887, %f1859;
	mov.f32 	%f1888, %f1859;
	mov.f32 	%f1889, %f1859;
	mov.f32 	%f1890, %f1859;
	mov.f32 	%f1891, %f1859;
	mov.f32 	%f1892, %f1859;
	mov.f32 	%f1893, %f1859;
	mov.f32 	%f1894, %f1859;
	mov.f32 	%f1895, %f1859;
	mov.f32 	%f1896, %f1859;
	mov.f32 	%f1897, %f1859;
	mov.f32 	%f1898, %f1859;
	mov.f32 	%f1899, %f1859;
	mov.f32 	%f1900, %f1859;
	mov.f32 	%f1901, %f1859;
	mov.f32 	%f1902, %f1859;
	mov.f32 	%f1903, %f1859;
	mov.f32 	%f1904, %f1859;
	mov.f32 	%f1905, %f1859;
	mov.f32 	%f1906, %f1859;
	mov.f32 	%f1907, %f1859;
	mov.f32 	%f1908, %f1859;
	mov.f32 	%f1909, %f1859;
	mov.f32 	%f1910, %f1859;
	mov.f32 	%f1911, %f1859;
	mov.f32 	%f1912, %f1859;
	mov.f32 	%f1913, %f1859;
	mov.f32 	%f1914, %f1859;
	mov.f32 	%f1915, %f1859;
	mov.f32 	%f1916, %f1859;
	mov.f32 	%f1917, %f1859;
	mov.f32 	%f1918, %f1859;
	mov.f32 	%f1919, %f1859;
	mov.f32 	%f1920, %f1859;
	mov.f32 	%f1921, %f1859;
	mov.f32 	%f1922, %f1859;
	@%p19 bra 	$L__BB0_3;
	shl.b64 	%rd44, %rd3, 2;
	add.s64 	%rd45, %rd31, %rd44;
	add.s64 	%rd46, %rd45, %rd10;
	add.s64 	%rd260, %rd46, 256;
	mov.f32 	%f1859, 0f00000000;
$L__BB0_2:
	ld.param.u32 	%r417, [_Z22sgemm_128x128x8_kernelPKfS0_Pfjjjjj_param_7];
	ld.param.u32 	%r416, [_Z22sgemm_128x128x8_kernelPKfS0_Pfjjjjj_param_6];
	cvt.u64.u32 	%rd55, %r417;
	cvt.u64.u32 	%rd58, %r416;
	add.s64 	%rd51, %rd260, -256;
	xor.b32  	%r420, %r420, 8192;
	xor.b32  	%r419, %r419, 4096;
	add.s32 	%r92, %r424, 528;
	// begin inline asm
	ld.shared.v4.f32 {%f355, %f356, %f357, %f358}, [%r92];

	// end inline asm
	add.s32 	%r93, %r424, 592;
	// begin inline asm
	ld.shared.v4.f32 {%f359, %f360, %f361, %f362}, [%r93];

	// end inline asm
	add.s32 	%r94, %r423, 512;
	// begin inline asm
	ld.shared.v4.f32 {%f363, %f364, %f365, %f366}, [%r94];

	// end inline asm
	add.s32 	%r95, %r423, 640;
	// begin inline asm
	ld.shared.v4.f32 {%f367, %f368, %f369, %f370}, [%r95];

	// end inline asm
	setp.lt.u32 	%p20, %r65, %r30;
	selp.u32 	%r96, 1, 0, %p20;
	// begin inline asm
	{.reg .pred p;
 setp.ne.b32 p, %r96, 0;
 @p ld.global.nc.f32 %f371, [%rd261];}

	// end inline asm
	add.s64 	%rd48, %rd261, %rd58;
	setp.lt.u32 	%p21, %r80, %r30;
	selp.u32 	%r97, 1, 0, %p21;
	// begin inline asm
	{.reg .pred p;
 setp.ne.b32 p, %r97, 0;
 @p ld.global.nc.f32 %f372, [%rd48];}

	// end inline asm
	add.s64 	%rd49, %rd261, %rd40;
	setp.lt.u32 	%p22, %r81, %r30;
	selp.u32 	%r98, 1, 0, %p22;
	// begin inline asm
	{.reg .pred p;
 setp.ne.b32 p, %r98, 0;
 @p ld.global.nc.f32 %f373, [%rd49];}

	// end inline asm
	add.s64 	%rd50, %rd261, %rd41;
	setp.lt.u32 	%p23, %r82, %r30;
	selp.u32 	%r99, 1, 0, %p23;
	// begin inline asm
	{.reg .pred p;
 setp.ne.b32 p, %r99, 0;
 @p ld.global.nc.f32 %f374, [%rd50];}

	// end inline asm
	setp.lt.u32 	%p24, %r5, %r31;
	selp.u32 	%r100, 1, 0, %p24;
	// begin inline asm
	{.reg .pred p;
 setp.ne.b32 p, %r100, 0;
 @p ld.global.nc.f32 %f375, [%rd51];}

	// end inline asm
	add.s64 	%rd52, %rd260, -128;
	add.s32 	%r146, %r5, 32;
	setp.lt.u32 	%p25, %r146, %r31;
	selp.u32 	%r101, 1, 0, %p25;
	// begin inline asm
	{.reg .pred p;
 setp.ne.b32 p, %r101, 0;
 @p ld.global.nc.f32 %f376, [%rd52];}

	// end inline asm
	add.s32 	%r147, %r5, 64;
	setp.lt.u32 	%p26, %r147, %r31;
	selp.u32 	%r102, 1, 0, %p26;
	// begin inline asm
	{.reg .pred p;
 setp.ne.b32 p, %r102, 0;
 @p ld.global.nc.f32 %f377, [%rd260];}

	// end inline asm
	add.s64 	%rd54, %rd260, 128;
	add.s32 	%r148, %r5, 96;
	setp.lt.u32 	%p27, %r148, %r31;
	selp.u32 	%r103, 1, 0, %p27;
	// begin inline asm
	{.reg .pred p;
 setp.ne.b32 p, %r103, 0;
 @p ld.global.nc.f32 %f378, [%rd54];}

	// end inline asm
	fma.rn.f32 	%f499, %f1850, %f1858, %f1922;
	fma.rn.f32 	%f500, %f1850, %f1857, %f1921;
	fma.rn.f32 	%f501, %f1850, %f1856, %f1920;
	fma.rn.f32 	%f502, %f1850, %f1855, %f1919;
	fma.rn.f32 	%f503, %f1850, %f1854, %f1918;
	fma.rn.f32 	%f504, %f1850, %f1853, %f1917;
	fma.rn.f32 	%f505, %f1850, %f1852, %f1916;
	fma.rn.f32 	%f506, %f1850, %f1851, %f1915;
	fma.rn.f32 	%f507, %f1849, %f1858, %f1914;
	fma.rn.f32 	%f508, %f1849, %f1857, %f1913;
	fma.rn.f32 	%f509, %f1849, %f1856, %f1912;
	fma.rn.f32 	%f510, %f1849, %f1855, %f1911;
	fma.rn.f32 	%f511, %f1849, %f1854, %f1910;
	fma.rn.f32 	%f512, %f1849, %f1853, %f1909;
	fma.rn.f32 	%f513, %f1849, %f1852, %f1908;
	fma.rn.f32 	%f514, %f1849, %f1851, %f1907;
	fma.rn.f32 	%f515, %f1848, %f1858, %f1906;
	fma.rn.f32 	%f516, %f1848, %f1857, %f1905;
	fma.rn.f32 	%f517, %f1848, %f1856, %f1904;
	fma.rn.f32 	%f518, %f1848, %f1855, %f1903;
	fma.rn.f32 	%f519, %f1848, %f1854, %f1902;
	fma.rn.f32 	%f520, %f1848, %f1853, %f1901;
	fma.rn.f32 	%f521, %f1848, %f1852, %f1900;
	fma.rn.f32 	%f522, %f1848, %f1851, %f1899;
	fma.rn.f32 	%f523, %f1847, %f1858, %f1898;
	fma.rn.f32 	%f524, %f1847, %f1857, %f1897;
	fma.rn.f32 	%f525, %f1847, %f1856, %f1896;
	fma.rn.f32 	%f526, %f1847, %f1855, %f1895;
	fma.rn.f32 	%f527, %f1847, %f1854, %f1894;
	fma.rn.f32 	%f528, %f1847, %f1853, %f1893;
	fma.rn.f32 	%f529, %f1847, %f1852, %f1892;
	fma.rn.f32 	%f530, %f1847, %f1851, %f1891;
	fma.rn.f32 	%f531, %f1846, %f1858, %f1890;
	fma.rn.f32 	%f532, %f1846, %f1857, %f1889;
	fma.rn.f32 	%f533, %f1846, %f1856, %f1888;
	fma.rn.f32 	%f534, %f1846, %f1855, %f1887;
	fma.rn.f32 	%f535, %f1846, %f1854, %f1886;
	fma.rn.f32 	%f536, %f1846, %f1853, %f1885;
	fma.rn.f32 	%f537, %f1846, %f1852, %f1884;
	fma.rn.f32 	%f538, %f1846, %f1851, %f1883;
	fma.rn.f32 	%f539, %f1845, %f1858, %f1882;
	fma.rn.f32 	%f540, %f1845, %f1857, %f1881;
	fma.rn.f32 	%f541, %f1845, %f1856, %f1880;
	fma.rn.f32 	%f542, %f1845, %f1855, %f1879;
	fma.rn.f32 	%f543, %f1845, %f1854, %f1878;
	fma.rn.f32 	%f544, %f1845, %f1853, %f1877;
	fma.rn.f32 	%f545, %f1845, %f1852, %f1876;
	fma.rn.f32 	%f546, %f1845, %f1851, %f1875;
	fma.rn.f32 	%f547, %f1844, %f1858, %f1874;
	fma.rn.f32 	%f548, %f1844, %f1857, %f1873;
	fma.rn.f32 	%f549, %f1844, %f1856, %f1872;
	fma.rn.f32 	%f550, %f1844, %f1855, %f1871;
	fma.rn.f32 	%f551, %f1844, %f1854, %f1870;
	fma.rn.f32 	%f552, %f1844, %f1853, %f1869;
	fma.rn.f32 	%f553, %f1844, %f1852, %f1868;
	fma.rn.f32 	%f554, %f1844, %f1851, %f1867;
	fma.rn.f32 	%f555, %f1843, %f1858, %f1866;
	fma.rn.f32 	%f556, %f1843, %f1857, %f1865;
	fma.rn.f32 	%f557, %f1843, %f1856, %f1864;
	fma.rn.f32 	%f558, %f1843, %f1855, %f1863;
	fma.rn.f32 	%f559, %f1843, %f1854, %f1862;
	fma.rn.f32 	%f560, %f1843, %f1853, %f1861;
	fma.rn.f32 	%f561, %f1843, %f1852, %f1860;
	fma.rn.f32 	%f562, %f1843, %f1851, %f1859;
	add.s32 	%r104, %r424, 1056;
	// begin inline asm
	ld.shared.v4.f32 {%f379, %f380, %f381, %f382}, [%r104];

	// end inline asm
	add.s32 	%r105, %r424, 1120;
	// begin inline asm
	ld.shared.v4.f32 {%f383, %f384, %f385, %f386}, [%r105];

	// end inline asm
	add.s32 	%r106, %r423, 1024;
	// begin inline asm
	ld.shared.v4.f32 {%f387, %f388, %f389, %f390}, [%r106];

	// end inline asm
	add.s32 	%r107, %r423, 1152;
	// begin inline asm
	ld.shared.v4.f32 {%f391, %f392, %f393, %f394}, [%r107];

	// end inline asm
	fma.rn.f32 	%f563, %f355, %f363, %f499;
	fma.rn.f32 	%f564, %f355, %f364, %f500;
	fma.rn.f32 	%f565, %f355, %f365, %f501;
	fma.rn.f32 	%f566, %f355, %f366, %f502;
	fma.rn.f32 	%f567, %f355, %f367, %f503;
	fma.rn.f32 	%f568, %f355, %f368, %f504;
	fma.rn.f32 	%f569, %f355, %f369, %f505;
	fma.rn.f32 	%f570, %f355, %f370, %f506;
	fma.rn.f32 	%f571, %f356, %f363, %f507;
	fma.rn.f32 	%f572, %f356, %f364, %f508;
	fma.rn.f32 	%f573, %f356, %f365, %f509;
	fma.rn.f32 	%f574, %f356, %f366, %f510;
	fma.rn.f32 	%f575, %f356, %f367, %f511;
	fma.rn.f32 	%f576, %f356, %f368, %f512;
	fma.rn.f32 	%f577, %f356, %f369, %f513;
	fma.rn.f32 	%f578, %f356, %f370, %f514;
	fma.rn.f32 	%f579, %f357, %f363, %f515;
	fma.rn.f32 	%f580, %f357, %f364, %f516;
	fma.rn.f32 	%f581, %f357, %f365, %f517;
	fma.rn.f32 	%f582, %f357, %f366, %f518;
	fma.rn.f32 	%f583, %f357, %f367, %f519;
	fma.rn.f32 	%f584, %f357, %f368, %f520;
	fma.rn.f32 	%f585, %f357, %f369, %f521;
	fma.rn.f32 	%f586, %f357, %f370, %f522;
	fma.rn.f32 	%f587, %f358, %f363, %f523;
	fma.rn.f32 	%f588, %f358, %f364, %f524;
	fma.rn.f32 	%f589, %f358, %f365, %f525;
	fma.rn.f32 	%f590, %f358, %f366, %f526;
	fma.rn.f32 	%f591, %f358, %f367, %f527;
	fma.rn.f32 	%f592, %f358, %f368, %f528;
	fma.rn.f32 	%f593, %f358, %f369, %f529;
	fma.rn.f32 	%f594, %f358, %f370, %f530;
	fma.rn.f32 	%f595, %f359, %f363, %f531;
	fma.rn.f32 	%f596, %f359, %f364, %f532;
	fma.rn.f32 	%f597, %f359, %f365, %f533;
	fma.rn.f32 	%f598, %f359, %f366, %f534;
	fma.rn.f32 	%f599, %f359, %f367, %f535;
	fma.rn.f32 	%f600, %f359, %f368, %f536;
	fma.rn.f32 	%f601, %f359, %f369, %f537;
	fma.rn.f32 	%f602, %f359, %f370, %f538;
	fma.rn.f32 	%f603, %f360, %f363, %f539;
	fma.rn.f32 	%f604, %f360, %f364, %f540;
	fma.rn.f32 	%f605, %f360, %f365, %f541;
	fma.rn.f32 	%f606, %f360, %f366, %f542;
	fma.rn.f32 	%f607, %f360, %f367, %f543;
	fma.rn.f32 	%f608, %f360, %f368, %f544;
	fma.rn.f32 	%f609, %f360, %f369, %f545;
	fma.rn.f32 	%f610, %f360, %f370, %f546;
	fma.rn.f32 	%f611, %f361, %f363, %f547;
	fma.rn.f32 	%f612, %f361, %f364, %f548;
	fma.rn.f32 	%f613, %f361, %f365, %f549;
	fma.rn.f32 	%f614, %f361, %f366, %f550;
	fma.rn.f32 	%f615, %f361, %f367, %f551;
	fma.rn.f32 	%f616, %f361, %f368, %f552;
	fma.rn.f32 	%f617, %f361, %f369, %f553;
	fma.rn.f32 	%f618, %f361, %f370, %f554;
	fma.rn.f32 	%f619, %f362, %f363, %f555;
	fma.rn.f32 	%f620, %f362, %f364, %f556;
	fma.rn.f32 	%f621, %f362, %f365, %f557;
	fma.rn.f32 	%f622, %f362, %f366, %f558;
	fma.rn.f32 	%f623, %f362, %f367, %f559;
	fma.rn.f32 	%f624, %f362, %f368, %f560;
	fma.rn.f32 	%f625, %f362, %f369, %f561;
	fma.rn.f32 	%f626, %f362, %f370, %f562;
	add.s32 	%r108, %r424, 1584;
	// begin inline asm
	ld.shared.v4.f32 {%f395, %f396, %f397, %f398}, [%r108];

	// end inline asm
	add.s32 	%r109, %r424, 1648;
	// begin inline asm
	ld.shared.v4.f32 {%f399, %f400, %f401, %f402}, [%r109];

	// end inline asm
	add.s32 	%r110, %r423, 1536;
	// begin inline asm
	ld.shared.v4.f32 {%f403, %f404, %f405, %f406}, [%r110];

	// end inline asm
	add.s32 	%r111, %r423, 1664;
	// begin inline asm
	ld.shared.v4.f32 {%f407, %f408, %f409, %f410}, [%r111];

	// end inline asm
	fma.rn.f32 	%f627, %f379, %f387, %f563;
	fma.rn.f32 	%f628, %f379, %f388, %f564;
	fma.rn.f32 	%f629, %f379, %f389, %f565;
	fma.rn.f32 	%f630, %f379, %f390, %f566;
	fma.rn.f32 	%f631, %f379, %f391, %f567;
	fma.rn.f32 	%f632, %f379, %f392, %f568;
	fma.rn.f32 	%f633, %f379, %f393, %f569;
	fma.rn.f32 	%f634, %f379, %f394, %f570;
	fma.rn.f32 	%f635, %f380, %f387, %f571;
	fma.rn.f32 	%f636, %f380, %f388, %f572;
	fma.rn.f32 	%f637, %f380, %f389, %f573;
	fma.rn.f32 	%f638, %f380, %f390, %f574;
	fma.rn.f32 	%f639, %f380, %f391, %f575;
	fma.rn.f32 	%f640, %f380, %f392, %f576;
	fma.rn.f32 	%f641, %f380, %f393, %f577;
	fma.rn.f32 	%f642, %f380, %f394, %f578;
	fma.rn.f32 	%f643, %f381, %f387, %f579;
	fma.rn.f32 	%f644, %f381, %f388, %f580;
	fma.rn.f32 	%f645, %f381, %f389, %f581;
	fma.rn.f32 	%f646, %f381, %f390, %f582;
	fma.rn.f32 	%f647, %f381, %f391, %f583;
	fma.rn.f32 	%f648, %f381, %f392, %f584;
	fma.rn.f32 	%f649, %f381, %f393, %f585;
	fma.rn.f32 	%f650, %f381, %f394, %f586;
	fma.rn.f32 	%f651, %f382, %f387, %f587;
	fma.rn.f32 	%f652, %f382, %f388, %f588;
	fma.rn.f32 	%f653, %f382, %f389, %f589;
	fma.rn.f32 	%f654, %f382, %f390, %f590;
	fma.rn.f32 	%f655, %f382, %f391, %f591;
	fma.rn.f32 	%f656, %f382, %f392, %f592;
	fma.rn.f32 	%f657, %f382, %f393, %f593;
	fma.rn.f32 	%f658, %f382, %f394, %f594;
	fma.rn.f32 	%f659, %f383, %f387, %f595;
	fma.rn.f32 	%f660, %f383, %f388, %f596;
	fma.rn.f32 	%f661, %f383, %f389, %f597;
	fma.rn.f32 	%f662, %f383, %f390, %f598;
	fma.rn.f32 	%f663, %f383, %f391, %f599;
	fma.rn.f32 	%f664, %f383, %f392, %f600;
	fma.rn.f32 	%f665, %f383, %f393, %f601;
	fma.rn.f32 	%f666, %f383, %f394, %f602;
	fma.rn.f32 	%f667, %f384, %f387, %f603;
	fma.rn.f32 	%f668, %f384, %f388, %f604;
	fma.rn.f32 	%f669, %f384, %f389, %f605;
	fma.rn.f32 	%f670, %f384, %f390, %f606;
	fma.rn.f32 	%f671, %f384, %f391, %f607;
	fma.rn.f32 	%f672, %f384, %f392, %f608;
	fma.rn.f32 	%f673, %f384, %f393, %f609;
	fma.rn.f32 	%f674, %f384, %f394, %f610;
	fma.rn.f32 	%f675, %f385, %f387, %f611;
	fma.rn.f32 	%f676, %f385, %f388, %f612;
	fma.rn.f32 	%f677, %f385, %f389, %f613;
	fma.rn.f32 	%f678, %f385, %f390, %f614;
	fma.rn.f32 	%f679, %f385, %f391, %f615;
	fma.rn.f32 	%f680, %f385, %f392, %f616;
	fma.rn.f32 	%f681, %f385, %f393, %f617;
	fma.rn.f32 	%f682, %f385, %f394, %f618;
	fma.rn.f32 	%f683, %f386, %f387, %f619;
	fma.rn.f32 	%f684, %f386, %f388, %f620;
	fma.rn.f32 	%f685, %f386, %f389, %f621;
	fma.rn.f32 	%f686, %f386, %f390, %f622;
	fma.rn.f32 	%f687, %f386, %f391, %f623;
	fma.rn.f32 	%f688, %f386, %f392, %f624;
	fma.rn.f32 	%f689, %f386, %f393, %f625;
	fma.rn.f32 	%f690, %f386, %f394, %f626;
	add.s32 	%r112, %r424, 2112;
	// begin inline asm
	ld.shared.v4.f32 {%f411, %f412, %f413, %f414}, [%r112];

	// end inline asm
	add.s32 	%r113, %r424, 2176;
	// begin inline asm
	ld.shared.v4.f32 {%f415, %f416, %f417, %f418}, [%r113];

	// end inline asm
	add.s32 	%r114, %r423, 2048;
	// begin inline asm
	ld.shared.v4.f32 {%f419, %f420, %f421, %f422}, [%r114];

	// end inline asm
	add.s32 	%r115, %r423, 2176;
	// begin inline asm
	ld.shared.v4.f32 {%f423, %f424, %f425, %f426}, [%r115];

	// end inline asm
	fma.rn.f32 	%f691, %f395, %f403, %f627;
	fma.rn.f32 	%f692, %f395, %f404, %f628;
	fma.rn.f32 	%f693, %f395, %f405, %f629;
	fma.rn.f32 	%f694, %f395, %f406, %f630;
	fma.rn.f32 	%f695, %f395, %f407, %f631;
	fma.rn.f32 	%f696, %f395, %f408, %f632;
	fma.rn.f32 	%f697, %f395, %f409, %f633;
	fma.rn.f32 	%f698, %f395, %f410, %f634;
	fma.rn.f32 	%f699, %f396, %f403, %f635;
	fma.rn.f32 	%f700, %f396, %f404, %f636;
	fma.rn.f32 	%f701, %f396, %f405, %f637;
	fma.rn.f32 	%f702, %f396, %f406, %f638;
	fma.rn.f32 	%f703, %f396, %f407, %f639;
	fma.rn.f32 	%f704, %f396, %f408, %f640;
	fma.rn.f32 	%f705, %f396, %f409, %f641;
	fma.rn.f32 	%f706, %f396, %f410, %f642;
	fma.rn.f32 	%f707, %f397, %f403, %f643;
	fma.rn.f32 	%f708, %f397, %f404, %f644;
	fma.rn.f32 	%f709, %f397, %f405, %f645;
	fma.rn.f32 	%f710, %f397, %f406, %f646;
	fma.rn.f32 	%f711, %f397, %f407, %f647;
	fma.rn.f32 	%f712, %f397, %f408, %f648;
	fma.rn.f32 	%f713, %f397, %f409, %f649;
	fma.rn.f32 	%f714, %f397, %f410, %f650;
	fma.rn.f32 	%f715, %f398, %f403, %f651;
	fma.rn.f32 	%f716, %f398, %f404, %f652;
	fma.rn.f32 	%f717, %f398, %f405, %f653;
	fma.rn.f32 	%f718, %f398, %f406, %f654;
	fma.rn.f32 	%f719, %f398, %f407, %f655;
	fma.rn.f32 	%f720, %f398, %f408, %f656;
	fma.rn.f32 	%f721, %f398, %f409, %f657;
	fma.rn.f32 	%f722, %f398, %f410, %f658;
	fma.rn.f32 	%f723, %f399, %f403, %f659;
	fma.rn.f32 	%f724, %f399, %f404, %f660;
	fma.rn.f32 	%f725, %f399, %f405, %f661;
	fma.rn.f32 	%f726, %f399, %f406, %f662;
	fma.rn.f32 	%f727, %f399, %f407, %f663;
	fma.rn.f32 	%f728, %f399, %f408, %f664;
	fma.rn.f32 	%f729, %f399, %f409, %f665;
	fma.rn.f32 	%f730, %f399, %f410, %f666;
	fma.rn.f32 	%f731, %f400, %f403, %f667;
	fma.rn.f32 	%f732, %f400, %f404, %f668;
	fma.rn.f32 	%f733, %f400, %f405, %f669;
	fma.rn.f32 	%f734, %f400, %f406, %f670;
	fma.rn.f32 	%f735, %f400, %f407, %f671;
	fma.rn.f32 	%f736, %f400, %f408, %f672;
	fma.rn.f32 	%f737, %f400, %f409, %f673;
	fma.rn.f32 	%f738, %f400, %f410, %f674;
	fma.rn.f32 	%f739, %f401, %f403, %f675;
	fma.rn.f32 	%f740, %f401, %f404, %f676;
	fma.rn.f32 	%f741, %f401, %f405, %f677;
	fma.rn.f32 	%f742, %f401, %f406, %f678;
	fma.rn.f32 	%f743, %f401, %f407, %f679;
	fma.rn.f32 	%f744, %f401, %f408, %f680;
	fma.rn.f32 	%f745, %f401, %f409, %f681;
	fma.rn.f32 	%f746, %f401, %f410, %f682;
	fma.rn.f32 	%f747, %f402, %f403, %f683;
	fma.rn.f32 	%f748, %f402, %f404, %f684;
	fma.rn.f32 	%f749, %f402, %f405, %f685;
	fma.rn.f32 	%f750, %f402, %f406, %f686;
	fma.rn.f32 	%f751, %f402, %f407, %f687;
	fma.rn.f32 	%f752, %f402, %f408, %f688;
	fma.rn.f32 	%f753, %f402, %f409, %f689;
	fma.rn.f32 	%f754, %f402, %f410, %f690;
	add.s32 	%r116, %r424, 2640;
	// begin inline asm
	ld.shared.v4.f32 {%f427, %f428, %f429, %f430}, [%r116];

	// end inline asm
	add.s32 	%r117, %r424, 2704;
	// begin inline asm
	ld.shared.v4.f32 {%f431, %f432, %f433, %f434}, [%r117];

	// end inline asm
	add.s32 	%r118, %r423, 2560;
	// begin inline asm
	ld.shared.v4.f32 {%f435, %f436, %f437, %f438}, [%r118];

	// end inline asm
	add.s32 	%r119, %r423, 2688;
	// begin inline asm
	ld.shared.v4.f32 {%f439, %f440, %f441, %f442}, [%r119];

	// end inline asm
	fma.rn.f32 	%f755, %f411, %f419, %f691;
	fma.rn.f32 	%f756, %f411, %f420, %f692;
	fma.rn.f32 	%f757, %f411, %f421, %f693;
	fma.rn.f32 	%f758, %f411, %f422, %f694;
	fma.rn.f32 	%f759, %f411, %f423, %f695;
	fma.rn.f32 	%f760, %f411, %f424, %f696;
	fma.rn.f32 	%f761, %f411, %f425, %f697;
	fma.rn.f32 	%f762, %f411, %f426, %f698;
	fma.rn.f32 	%f763, %f412, %f419, %f699;
	fma.rn.f32 	%f764, %f412, %f420, %f700;
	fma.rn.f32 	%f765, %f412, %f421, %f701;
	fma.rn.f32 	%f766, %f412, %f422, %f702;
	fma.rn.f32 	%f767, %f412, %f423, %f703;
	fma.rn.f32 	%f768, %f412, %f424, %f704;
	fma.rn.f32 	%f769, %f412, %f425, %f705;
	fma.rn.f32 	%f770, %f412, %f426, %f706;
	fma.rn.f32 	%f771, %f413, %f419, %f707;
	fma.rn.f32 	%f772, %f413, %f420, %f708;
	fma.rn.f32 	%f773, %f413, %f421, %f709;
	fma.rn.f32 	%f774, %f413, %f422, %f710;
	fma.rn.f32 	%f775, %f413, %f423, %f711;
	fma.rn.f32 	%f776, %f413, %f424, %f712;
	fma.rn.f32 	%f777, %f413, %f425, %f713;
	fma.rn.f32 	%f778, %f413, %f426, %f714;
	fma.rn.f32 	%f779, %f414, %f419, %f715;
	fma.rn.f32 	%f780, %f414, %f420, %f716;
	fma.rn.f32 	%f781, %f414, %f421, %f717;
	fma.rn.f32 	%f782, %f414, %f422, %f718;
	fma.rn.f32 	%f783, %f414, %f423, %f719;
	fma.rn.f32 	%f784, %f414, %f424, %f720;
	fma.rn.f32 	%f785, %f414, %f425, %f721;
	fma.rn.f32 	%f786, %f414, %f426, %f722;
	fma.rn.f32 	%f787, %f415, %f419, %f723;
	fma.rn.f32 	%f788, %f415, %f420, %f724;
	fma.rn.f32 	%f789, %f415, %f421, %f725;
	fma.rn.f32 	%f790, %f415, %f422, %f726;
	fma.rn.f32 	%f791, %f415, %f423, %f727;
	fma.rn.f32 	%f792, %f415, %f424, %f728;
	fma.rn.f32 	%f793, %f415, %f425, %f729;
	fma.rn.f32 	%f794, %f415, %f426, %f730;
	fma.rn.f32 	%f795, %f416, %f419, %f731;
	fma.rn.f32 	%f796, %f416, %f420, %f732;
	fma.rn.f32 	%f797, %f416, %f421, %f733;
	fma.rn.f32 	%f798, %f416, %f422, %f734;
	fma.rn.f32 	%f799, %f416, %f423, %f735;
	fma.rn.f32 	%f800, %f416, %f424, %f736;
	fma.rn.f32 	%f801, %f416, %f425, %f737;
	fma.rn.f32 	%f802, %f416, %f426, %f738;
	fma.rn.f32 	%f803, %f417, %f419, %f739;
	fma.rn.f32 	%f804, %f417, %f420, %f740;
	fma.rn.f32 	%f805, %f417, %f421, %f741;
	fma.rn.f32 	%f806, %f417, %f422, %f742;
	fma.rn.f32 	%f807, %f417, %f423, %f743;
	fma.rn.f32 	%f808, %f417, %f424, %f744;
	fma.rn.f32 	%f809, %f417, %f425, %f745;
	fma.rn.f32 	%f810, %f417, %f426, %f746;
	fma.rn.f32 	%f811, %f418, %f419, %f747;
	fma.rn.f32 	%f812, %f418, %f420, %f748;
	fma.rn.f32 	%f813, %f418, %f421, %f749;
	fma.rn.f32 	%f814, %f418, %f422, %f750;
	fma.rn.f32 	%f815, %f418, %f423, %f751;
	fma.rn.f32 	%f816, %f418, %f424, %f752;
	fma.rn.f32 	%f817, %f418, %f425, %f753;
	fma.rn.f32 	%f818, %f418, %f426, %f754;
	add.s32 	%r120, %r424, 3168;
	// begin inline asm
	ld.shared.v4.f32 {%f443, %f444, %f445, %f446}, [%r120];

	// end inline asm
	add.s32 	%r121, %r424, 3232;
	// begin inline asm
	ld.shared.v4.f32 {%f447, %f448, %f449, %f450}, [%r121];

	// end inline asm
	add.s32 	%r122, %r423, 3072;
	// begin inline asm
	ld.shared.v4.f32 {%f451, %f452, %f453, %f454}, [%r122];

	// end inline asm
	add.s32 	%r123, %r423, 3200;
	// begin inline asm
	ld.shared.v4.f32 {%f455, %f456, %f457, %f458}, [%r123];

	// end inline asm
	fma.rn.f32 	%f819, %f427, %f435, %f755;
	fma.rn.f32 	%f820, %f427, %f436, %f756;
	fma.rn.f32 	%f821, %f427, %f437, %f757;
	fma.rn.f32 	%f822, %f427, %f438, %f758;
	fma.rn.f32 	%f823, %f427, %f439, %f759;
	fma.rn.f32 	%f824, %f427, %f440, %f760;
	fma.rn.f32 	%f825, %f427, %f441, %f761;
	fma.rn.f32 	%f826, %f427, %f442, %f762;
	fma.rn.f32 	%f827, %f428, %f435, %f763;
	fma.rn.f32 	%f828, %f428, %f436, %f764;
	fma.rn.f32 	%f829, %f428, %f437, %f765;
	fma.rn.f32 	%f830, %f428, %f438, %f766;
	fma.rn.f32 	%f831, %f428, %f439, %f767;
	fma.rn.f32 	%f832, %f428, %f440, %f768;
	fma.rn.f32 	%f833, %f428, %f441, %f769;
	fma.rn.f32 	%f834, %f428, %f442, %f770;
	fma.rn.f32 	%f835, %f429, %f435, %f771;
	fma.rn.f32 	%f836, %f429, %f436, %f772;
	fma.rn.f32 	%f837, %f429, %f437, %f773;
	fma.rn.f32 	%f838, %f429, %f438, %f774;
	fma.rn.f32 	%f839, %f429, %f439, %f775;
	fma.rn.f32 	%f840, %f429, %f440, %f776;
	fma.rn.f32 	%f841, %f429, %f441, %f777;
	fma.rn.f32 	%f842, %f429, %f442, %f778;
	fma.rn.f32 	%f843, %f430, %f435, %f779;
	fma.rn.f32 	%f844, %f430, %f436, %f780;
	fma.rn.f32 	%f845, %f430, %f437, %f781;
	fma.rn.f32 	%f846, %f430, %f438, %f782;
	fma.rn.f32 	%f847, %f430, %f439, %f783;
	fma.rn.f32 	%f848, %f430, %f440, %f784;
	fma.rn.f32 	%f849, %f430, %f441, %f785;
	fma.rn.f32 	%f850, %f430, %f442, %f786;
	fma.rn.f32 	%f851, %f431, %f435, %f787;
	fma.rn.f32 	%f852, %f431, %f436, %f788;
	fma.rn.f32 	%f853, %f431, %f437, %f789;
	fma.rn.f32 	%f854, %f431, %f438, %f790;
	fma.rn.f32 	%f855, %f431, %f439, %f791;
	fma.rn.f32 	%f856, %f431, %f440, %f792;
	fma.rn.f32 	%f857, %f431, %f441, %f793;
	fma.rn.f32 	%f858, %f431, %f442, %f794;
	fma.rn.f32 	%f859, %f432, %f435, %f795;
	fma.rn.f32 	%f860, %f432, %f436, %f796;
	fma.rn.f32 	%f861, %f432, %f437, %f797;
	fma.rn.f32 	%f862, %f432, %f438, %f798;
	fma.rn.f32 	%f863, %f432, %f439, %f799;
	fma.rn.f32 	%f864, %f432, %f440, %f800;
	fma.rn.f32 	%f865, %f432, %f441, %f801;
	fma.rn.f32 	%f866, %f432, %f442, %f802;
	fma.rn.f32 	%f867, %f433, %f435, %f803;
	fma.rn.f32 	%f868, %f433, %f436, %f804;
	fma.rn.f32 	%f869, %f433, %f437, %f805;
	fma.rn.f32 	%f870, %f433, %f438, %f806;
	fma.rn.f32 	%f871, %f433, %f439, %f807;
	fma.rn.f32 	%f872, %f433, %f440, %f808;
	fma.rn.f32 	%f873, %f433, %f441, %f809;
	fma.rn.f32 	%f874, %f433, %f442, %f810;
	fma.rn.f32 	%f875, %f434, %f435, %f811;
	fma.rn.f32 	%f876, %f434, %f436, %f812;
	fma.rn.f32 	%f877, %f434, %f437, %f813;
	fma.rn.f32 	%f878, %f434, %f438, %f814;
	fma.rn.f32 	%f879, %f434, %f439, %f815;
	fma.rn.f32 	%f880, %f434, %f440, %f816;
	fma.rn.f32 	%f881, %f434, %f441, %f817;
	fma.rn.f32 	%f882, %f434, %f442, %f818;
	add.s32 	%r124, %r424, 3696;
	// begin inline asm
	ld.shared.v4.f32 {%f459, %f460, %f461, %f462}, [%r124];

	// end inline asm
	add.s32 	%r125, %r424, 3760;
	// begin inline asm
	ld.shared.v4.f32 {%f463, %f464, %f465, %f466}, [%r125];

	// end inline asm
	add.s32 	%r126, %r423, 3584;
	// begin inline asm
	ld.shared.v4.f32 {%f467, %f468, %f469, %f470}, [%r126];

	// end inline asm
	add.s32 	%r127, %r423, 3712;
	// begin inline asm
	ld.shared.v4.f32 {%f471, %f472, %f473, %f474}, [%r127];

	// end inline asm
	fma.rn.f32 	%f883, %f443, %f451, %f819;
	fma.rn.f32 	%f884, %f443, %f452, %f820;
	fma.rn.f32 	%f885, %f443, %f453, %f821;
	fma.rn.f32 	%f886, %f443, %f454, %f822;
	fma.rn.f32 	%f887, %f443, %f455, %f823;
	fma.rn.f32 	%f888, %f443, %f456, %f824;
	fma.rn.f32 	%f889, %f443, %f457, %f825;
	fma.rn.f32 	%f890, %f443, %f458, %f826;
	fma.rn.f32 	%f891, %f444, %f451, %f827;
	fma.rn.f32 	%f892, %f444, %f452, %f828;
	fma.rn.f32 	%f893, %f444, %f453, %f829;
	fma.rn.f32 	%f894, %f444, %f454, %f830;
	fma.rn.f32 	%f895, %f444, %f455, %f831;
	fma.rn.f32 	%f896, %f444, %f456, %f832;
	fma.rn.f32 	%f897, %f444, %f457, %f833;
	fma.rn.f32 	%f898, %f444, %f458, %f834;
	fma.rn.f32 	%f899, %f445, %f451, %f835;
	fma.rn.f32 	%f900, %f445, %f452, %f836;
	fma.rn.f32 	%f901, %f445, %f453, %f837;
	fma.rn.f32 	%f902, %f445, %f454, %f838;
	fma.rn.f32 	%f903, %f445, %f455, %f839;
	fma.rn.f32 	%f904, %f445, %f456, %f840;
	fma.rn.f32 	%f905, %f445, %f457, %f841;
	fma.rn.f32 	%f906, %f445, %f458, %f842;
	fma.rn.f32 	%f907, %f446, %f451, %f843;
	fma.rn.f32 	%f908, %f446, %f452, %f844;
	fma.rn.f32 	%f909, %f446, %f453, %f845;
	fma.rn.f32 	%f910, %f446, %f454, %f846;
	fma.rn.f32 	%f911, %f446, %f455, %f847;
	fma.rn.f32 	%f912, %f446, %f456, %f848;
	fma.rn.f32 	%f913, %f446, %f457, %f849;
	fma.rn.f32 	%f914, %f446, %f458, %f850;
	fma.rn.f32 	%f915, %f447, %f451, %f851;
	fma.rn.f32 	%f916, %f447, %f452, %f852;
	fma.rn.f32 	%f917, %f447, %f453, %f853;
	fma.rn.f32 	%f918, %f447, %f454, %f854;
	fma.rn.f32 	%f919, %f447, %f455, %f855;
	fma.rn.f32 	%f920, %f447, %f456, %f856;
	fma.rn.f32 	%f921, %f447, %f457, %f857;
	fma.rn.f32 	%f922, %f447, %f458, %f858;
	fma.rn.f32 	%f923, %f448, %f451, %f859;
	fma.rn.f32 	%f924, %f448, %f452, %f860;
	fma.rn.f32 	%f925, %f448, %f453, %f861;
	fma.rn.f32 	%f926, %f448, %f454, %f862;
	fma.rn.f32 	%f927, %f448, %f455, %f863;
	fma.rn.f32 	%f928, %f448, %f456, %f864;
	fma.rn.f32 	%f929, %f448, %f457, %f865;
	fma.rn.f32 	%f930, %f448, %f458, %f866;
	fma.rn.f32 	%f931, %f449, %f451, %f867;
	fma.rn.f32 	%f932, %f449, %f452, %f868;
	fma.rn.f32 	%f933, %f449, %f453, %f869;
	fma.rn.f32 	%f934, %f449, %f454, %f870;
	fma.rn.f32 	%f935, %f449, %f455, %f871;
	fma.rn.f32 	%f936, %f449, %f456, %f872;
	fma.rn.f32 	%f937, %f449, %f457, %f873;
	fma.rn.f32 	%f938, %f449, %f458, %f874;
	fma.rn.f32 	%f939, %f450, %f451, %f875;
	fma.rn.f32 	%f940, %f450, %f452, %f876;
	fma.rn.f32 	%f941, %f450, %f453, %f877;
	fma.rn.f32 	%f942, %f450, %f454, %f878;
	fma.rn.f32 	%f943, %f450, %f455, %f879;
	fma.rn.f32 	%f944, %f450, %f456, %f880;
	fma.rn.f32 	%f945, %f450, %f457, %f881;
	fma.rn.f32 	%f946, %f450, %f458, %f882;
	// begin inline asm
	st.shared.v4.f32 [%r420], {%f371, %f372, %f373, %f374};

	// end inline asm
	// begin inline asm
	st.shared.f32 [%r419], %f375;

	// end inline asm
	add.s32 	%r130, %r419, 128;
	// begin inline asm
	st.shared.f32 [%r130], %f376;

	// end inline asm
	add.s32 	%r131, %r419, 256;
	// begin inline asm
	st.shared.f32 [%r131], %f377;

	// end inline asm
	add.s32 	%r132, %r419, 384;
	// begin inline asm
	st.shared.f32 [%r132], %f378;

	// end inline asm
	bar.sync 	0;
	xor.b32  	%r424, %r424, 8192;
	xor.b32  	%r423, %r423, 4096;
	add.s64 	%rd261, %rd261, 32;
	// begin inline asm
	ld.shared.v4.f32 {%f1850, %f1849, %f1848, %f1847}, [%r424];

	// end inline asm
	add.s32 	%r134, %r424, 64;
	// begin inline asm
	ld.shared.v4.f32 {%f1846, %f1845, %f1844, %f1843}, [%r134];

	// end inline asm
	// begin inline asm
	ld.shared.v4.f32 {%f1858, %f1857, %f1856, %f1855}, [%r423];

	// end inline asm
	add.s32 	%r136, %r423, 128;
	// begin inline asm
	ld.shared.v4.f32 {%f1854, %f1853, %f1852, %f1851}, [%r136];

	// end inline asm
	fma.rn.f32 	%f1922, %f459, %f467, %f883;
	fma.rn.f32 	%f1921, %f459, %f468, %f884;
	fma.rn.f32 	%f1920, %f459, %f469, %f885;
	fma.rn.f32 	%f1919, %f459, %f470, %f886;
	fma.rn.f32 	%f1918, %f459, %f471, %f887;
	fma.rn.f32 	%f1917, %f459, %f472, %f888;
	fma.rn.f32 	%f1916, %f459, %f473, %f889;
	fma.rn.f32 	%f1915, %f459, %f474, %f890;
	fma.rn.f32 	%f1914, %f460, %f467, %f891;
	fma.rn.f32 	%f1913, %f460, %f468, %f892;
	fma.rn.f32 	%f1912, %f460, %f469, %f893;
	fma.rn.f32 	%f1911, %f460, %f470, %f894;
	fma.rn.f32 	%f1910, %f460, %f471, %f895;
	fma.rn.f32 	%f1909, %f460, %f472, %f896;
	fma.rn.f32 	%f1908, %f460, %f473, %f897;
	fma.rn.f32 	%f1907, %f460, %f474, %f898;
	fma.rn.f32 	%f1906, %f461, %f467, %f899;
	fma.rn.f32 	%f1905, %f461, %f468, %f900;
	fma.rn.f32 	%f1904, %f461, %f469, %f901;
	fma.rn.f32 	%f1903, %f461, %f470, %f902;
	fma.rn.f32 	%f1902, %f461, %f471, %f903;
	fma.rn.f32 	%f1901, %f461, %f472, %f904;
	fma.rn.f32 	%f1900, %f461, %f473, %f905;
	fma.rn.f32 	%f1899, %f461, %f474, %f906;
	fma.rn.f32 	%f1898, %f462, %f467, %f907;
	fma.rn.f32 	%f1897, %f462, %f468, %f908;
	fma.rn.f32 	%f1896, %f462, %f469, %f909;
	fma.rn.f32 	%f1895, %f462, %f470, %f910;
	fma.rn.f32 	%f1894, %f462, %f471, %f911;
	fma.rn.f32 	%f1893, %f462, %f472, %f912;
	fma.rn.f32 	%f1892, %f462, %f473, %f913;
	fma.rn.f32 	%f1891, %f462, %f474, %f914;
	fma.rn.f32 	%f1890, %f463, %f467, %f915;
	fma.rn.f32 	%f1889, %f463, %f468, %f916;
	fma.rn.f32 	%f1888, %f463, %f469, %f917;
	fma.rn.f32 	%f1887, %f463, %f470, %f918;
	fma.rn.f32 	%f1886, %f463, %f471, %f919;
	fma.rn.f32 	%f1885, %f463, %f472, %f920;
	fma.rn.f32 	%f1884, %f463, %f473, %f921;
	fma.rn.f32 	%f1883, %f463, %f474, %f922;
	fma.rn.f32 	%f1882, %f464, %f467, %f923;
	fma.rn.f32 	%f1881, %f464, %f468, %f924;
	fma.rn.f32 	%f1880, %f464, %f469, %f925;
	fma.rn.f32 	%f1879, %f464, %f470, %f926;
	fma.rn.f32 	%f1878, %f464, %f471, %f927;
	fma.rn.f32 	%f1877, %f464, %f472, %f928;
	fma.rn.f32 	%f1876, %f464, %f473, %f929;
	fma.rn.f32 	%f1875, %f464, %f474, %f930;
	fma.rn.f32 	%f1874, %f465, %f467, %f931;
	fma.rn.f32 	%f1873, %f465, %f468, %f932;
	fma.rn.f32 	%f1872, %f465, %f469, %f933;
	fma.rn.f32 	%f1871, %f465, %f470, %f934;
	fma.rn.f32 	%f1870, %f465, %f471, %f935;
	fma.rn.f32 	%f1869, %f465, %f472, %f936;
	fma.rn.f32 	%f1868, %f465, %f473, %f937;
	fma.rn.f32 	%f1867, %f465, %f474, %f938;
	fma.rn.f32 	%f1866, %f466, %f467, %f939;
	fma.rn.f32 	%f1865, %f466, %f468, %f940;
	fma.rn.f32 	%f1864, %f466, %f469, %f941;
	fma.rn.f32 	%f1863, %f466, %f470, %f942;
	fma.rn.f32 	%f1862, %f466, %f471, %f943;
	fma.rn.f32 	%f1861, %f466, %f472, %f944;
	fma.rn.f32 	%f1860, %f466, %f473, %f945;
	fma.rn.f32 	%f1859, %f466, %f474, %f946;
	add.s32 	%r418, %r418, -1;
	add.s64 	%rd260, %rd260, %rd55;
	setp.ne.s32 	%p28, %r418, 1;
	@%p28 bra 	$L__BB0_2;
$L__BB0_3:
	add.s32 	%r149, %r424, 528;
	// begin inline asm
	ld.shared.v4.f32 {%f947, %f948, %f949, %f950}, [%r149];

	// end inline asm
	add.s32 	%r150, %r424, 592;
	// begin inline asm
	ld.shared.v4.f32 {%f951, %f952, %f953, %f954}, [%r150];

	// end inline asm
	add.s32 	%r151, %r423, 512;
	// begin inline asm
	ld.shared.v4.f32 {%f955, %f956, %f957, %f958}, [%r151];

	// end inline asm
	add.s32 	%r152, %r423, 640;
	// begin inline asm
	ld.shared.v4.f32 {%f959, %f960, %f961, %f962}, [%r152];

	// end inline asm
	fma.rn.f32 	%f1059, %f1850, %f1858, %f1922;
	fma.rn.f32 	%f1060, %f1850, %f1857, %f1921;
	fma.rn.f32 	%f1061, %f1850, %f1856, %f1920;
	fma.rn.f32 	%f1062, %f1850, %f1855, %f1919;
	fma.rn.f32 	%f1063, %f1850, %f1854, %f1918;
	fma.rn.f32 	%f1064, %f1850, %f1853, %f1917;
	fma.rn.f32 	%f1065, %f1850, %f1852, %f1916;
	fma.rn.f32 	%f1066, %f1850, %f1851, %f1915;
	fma.rn.f32 	%f1067, %f1849, %f1858, %f1914;
	fma.rn.f32 	%f1068, %f1849, %f1857, %f1913;
	fma.rn.f32 	%f1069, %f1849, %f1856, %f1912;
	fma.rn.f32 	%f1070, %f1849, %f1855, %f1911;
	fma.rn.f32 	%f1071, %f1849, %f1854, %f1910;
	fma.rn.f32 	%f1072, %f1849, %f1853, %f1909;
	fma.rn.f32 	%f1073, %f1849, %f1852, %f1908;
	fma.rn.f32 	%f1074, %f1849, %f1851, %f1907;
	fma.rn.f32 	%f1075, %f1848, %f1858, %f1906;
	fma.rn.f32 	%f1076, %f1848, %f1857, %f1905;
	fma.rn.f32 	%f1077, %f1848, %f1856, %f1904;
	fma.rn.f32 	%f1078, %f1848, %f1855, %f1903;
	fma.rn.f32 	%f1079, %f1848, %f1854, %f1902;
	fma.rn.f32 	%f1080, %f1848, %f1853, %f1901;
	fma.rn.f32 	%f1081, %f1848, %f1852, %f1900;
	fma.rn.f32 	%f1082, %f1848, %f1851, %f1899;
	fma.rn.f32 	%f1083, %f1847, %f1858, %f1898;
	fma.rn.f32 	%f1084, %f1847, %f1857, %f1897;
	fma.rn.f32 	%f1085, %f1847, %f1856, %f1896;
	fma.rn.f32 	%f1086, %f1847, %f1855, %f1895;
	fma.rn.f32 	%f1087, %f1847, %f1854, %f1894;
	fma.rn.f32 	%f1088, %f1847, %f1853, %f1893;
	fma.rn.f32 	%f1089, %f1847, %f1852, %f1892;
	fma.rn.f32 	%f1090, %f1847, %f1851, %f1891;
	fma.rn.f32 	%f1091, %f1846, %f1858, %f1890;
	fma.rn.f32 	%f1092, %f1846, %f1857, %f1889;
	fma.rn.f32 	%f1093, %f1846, %f1856, %f1888;
	fma.rn.f32 	%f1094, %f1846, %f1855, %f1887;
	fma.rn.f32 	%f1095, %f1846, %f1854, %f1886;
	fma.rn.f32 	%f1096, %f1846, %f1853, %f1885;
	fma.rn.f32 	%f1097, %f1846, %f1852, %f1884;
	fma.rn.f32 	%f1098, %f1846, %f1851, %f1883;
	fma.rn.f32 	%f1099, %f1845, %f1858, %f1882;
	fma.rn.f32 	%f1100, %f1845, %f1857, %f1881;
	fma.rn.f32 	%f1101, %f1845, %f1856, %f1880;
	fma.rn.f32 	%f1102, %f1845, %f1855, %f1879;
	fma.rn.f32 	%f1103, %f1845, %f1854, %f1878;
	fma.rn.f32 	%f1104, %f1845, %f1853, %f1877;
	fma.rn.f32 	%f1105, %f1845, %f1852, %f1876;
	fma.rn.f32 	%f1106, %f1845, %f1851, %f1875;
	fma.rn.f32 	%f1107, %f1844, %f1858, %f1874;
	fma.rn.f32 	%f1108, %f1844, %f1857, %f1873;
	fma.rn.f32 	%f1109, %f1844, %f1856, %f1872;
	fma.rn.f32 	%f1110, %f1844, %f1855, %f1871;
	fma.rn.f32 	%f1111, %f1844, %f1854, %f1870;
	fma.rn.f32 	%f1112, %f1844, %f1853, %f1869;
	fma.rn.f32 	%f1113, %f1844, %f1852, %f1868;
	fma.rn.f32 	%f1114, %f1844, %f1851, %f1867;
	fma.rn.f32 	%f1115, %f1843, %f1858, %f1866;
	fma.rn.f32 	%f1116, %f1843, %f1857, %f1865;
	fma.rn.f32 	%f1117, %f1843, %f1856, %f1864;
	fma.rn.f32 	%f1118, %f1843, %f1855, %f1863;
	fma.rn.f32 	%f1119, %f1843, %f1854, %f1862;
	fma.rn.f32 	%f1120, %f1843, %f1853, %f1861;
	fma.rn.f32 	%f1121, %f1843, %f1852, %f1860;
	fma.rn.f32 	%f1122, %f1843, %f1851, %f1859;
	add.s32 	%r153, %r424, 1056;
	// begin inline asm
	ld.shared.v4.f32 {%f963, %f964, %f965, %f966}, [%r153];

	// end inline asm
	add.s32 	%r154, %r424, 1120;
	// begin inline asm
	ld.shared.v4.f32 {%f967, %f968, %f969, %f970}, [%r154];

	// end inline asm
	add.s32 	%r155, %r423, 1024;
	// begin inline asm
	ld.shared.v4.f32 {%f971, %f972, %f973, %f974}, [%r155];

	// end inline asm
	add.s32 	%r156, %r423, 1152;
	// begin inline asm
	ld.shared.v4.f32 {%f975, %f976, %f977, %f978}, [%r156];

	// end inline asm
	fma.rn.f32 	%f1123, %f947, %f955, %f1059;
	fma.rn.f32 	%f1124, %f947, %f956, %f1060;
	fma.rn.f32 	%f1125, %f947, %f957, %f1061;
	fma.rn.f32 	%f1126, %f947, %f958, %f1062;
	fma.rn.f32 	%f1127, %f947, %f959, %f1063;
	fma.rn.f32 	%f1128, %f947, %f960, %f1064;
	fma.rn.f32 	%f1129, %f947, %f961, %f1065;
	fma.rn.f32 	%f1130, %f947, %f962, %f1066;
	fma.rn.f32 	%f1131, %f948, %f955, %f1067;
	fma.rn.f32 	%f1132, %f948, %f956, %f1068;
	fma.rn.f32 	%f1133, %f948, %f957, %f1069;
	fma.rn.f32 	%f1134, %f948, %f958, %f1070;
	fma.rn.f32 	%f1135, %f948, %f959, %f1071;
	fma.rn.f32 	%f1136, %f948, %f960, %f1072;
	fma.rn.f32 	%f1137, %f948, %f961, %f1073;
	fma.rn.f32 	%f1138, %f948, %f962, %f1074;
	fma.rn.f32 	%f1139, %f949, %f955, %f1075;
	fma.rn.f32 	%f1140, %f949, %f956, %f1076;
	fma.rn.f32 	%f1141, %f949, %f957, %f1077;
	fma.rn.f32 	%f1142, %f949, %f958, %f1078;
	fma.rn.f32 	%f1143, %f949, %f959, %f1079;
	fma.rn.f32 	%f1144, %f949, %f960, %f1080;
	fma.rn.f32 	%f1145, %f949, %f961, %f1081;
	fma.rn.f32 	%f1146, %f949, %f962, %f1082;
	fma.rn.f32 	%f1147, %f950, %f955, %f1083;
	fma.rn.f32 	%f1148, %f950, %f956, %f1084;
	fma.rn.f32 	%f1149, %f950, %f957, %f1085;
	fma.rn.f32 	%f1150, %f950, %f958, %f1086;
	fma.rn.f32 	%f1151, %f950, %f959, %f1087;
	fma.rn.f32 	%f1152, %f950, %f960, %f1088;
	fma.rn.f32 	%f1153, %f950, %f961, %f1089;
	fma.rn.f32 	%f1154, %f950, %f962, %f1090;
	fma.rn.f32 	%f1155, %f951, %f955, %f1091;
	fma.rn.f32 	%f1156, %f951, %f956, %f1092;
	fma.rn.f32 	%f1157, %f951, %f957, %f1093;
	fma.rn.f32 	%f1158, %f951, %f958, %f1094;
	fma.rn.f32 	%f1159, %f951, %f959, %f1095;
	fma.rn.f32 	%f1160, %f951, %f960, %f1096;
	fma.rn.f32 	%f1161, %f951, %f961, %f1097;
	fma.rn.f32 	%f1162, %f951, %f962, %f1098;
	fma.rn.f32 	%f1163, %f952, %f955, %f1099;
	fma.rn.f32 	%f1164, %f952, %f956, %f1100;
	fma.rn.f32 	%f1165, %f952, %f957, %f1101;
	fma.rn.f32 	%f1166, %f952, %f958, %f1102;
	fma.rn.f32 	%f1167, %f952, %f959, %f1103;
	fma.rn.f32 	%f1168, %f952, %f960, %f1104;
	fma.rn.f32 	%f1169, %f952, %f961, %f1105;
	fma.rn.f32 	%f1170, %f952, %f962, %f1106;
	fma.rn.f32 	%f1171, %f953, %f955, %f1107;
	fma.rn.f32 	%f1172, %f953, %f956, %f1108;
	fma.rn.f32 	%f1173, %f953, %f957, %f1109;
	fma.rn.f32 	%f1174, %f953, %f958, %f1110;
	fma.rn.f32 	%f1175, %f953, %f959, %f1111;
	fma.rn.f32 	%f1176, %f953, %f960, %f1112;
	fma.rn.f32 	%f1177, %f953, %f961, %f1113;
	fma.rn.f32 	%f1178, %f953, %f962, %f1114;
	fma.rn.f32 	%f1179, %f954, %f955, %f1115;
	fma.rn.f32 	%f1180, %f954, %f956, %f1116;
	fma.rn.f32 	%f1181, %f954, %f957, %f1117;
	fma.rn.f32 	%f1182, %f954, %f958, %f1118;
	fma.rn.f32 	%f1183, %f954, %f959, %f1119;
	fma.rn.f32 	%f1184, %f954, %f960, %f1120;
	fma.rn.f32 	%f1185, %f954, %f961, %f1121;
	fma.rn.f32 	%f1186, %f954, %f962, %f1122;
	add.s32 	%r157, %r424, 1584;
	// begin inline asm
	ld.shared.v4.f32 {%f979, %f980, %f981, %f982}, [%r157];

	// end inline asm
	add.s32 	%r158, %r424, 1648;
	// begin inline asm
	ld.shared.v4.f32 {%f983, %f984, %f985, %f986}, [%r158];

	// end inline asm
	add.s32 	%r159, %r423, 1536;
	// begin inline asm
	ld.shared.v4.f32 {%f987, %f988, %f989, %f990}, [%r159];

	// end inline asm
	add.s32 	%r160, %r423, 1664;
	// begin inline asm
	ld.shared.v4.f32 {%f991, %f992, %f993, %f994}, [%r160];

	// end inline asm
	fma.rn.f32 	%f1187, %f963, %f971, %f1123;
	fma.rn.f32 	%f1188, %f963, %f972, %f1124;
	fma.rn.f32 	%f1189, %f963, %f973, %f1125;
	fma.rn.f32 	%f1190, %f963, %f974, %f1126;
	fma.rn.f32 	%f1191, %f963, %f975, %f1127;
	fma.rn.f32 	%f1192, %f963, %f976, %f1128;
	fma.rn.f32 	%f1193, %f963, %f977, %f1129;
	fma.rn.f32 	%f1194, %f963, %f978, %f1130;
	fma.rn.f32 	%f1195, %f964, %f971, %f1131;
	fma.rn.f32 	%f1196, %f964, %f972, %f1132;
	fma.rn.f32 	%f1197, %f964, %f973, %f1133;
	fma.rn.f32 	%f1198, %f964, %f974, %f1134;
	fma.rn.f32 	%f1199, %f964, %f975, %f1135;
	fma.rn.f32 	%f1200, %f964, %f976, %f1136;
	fma.rn.f32 	%f1201, %f964, %f977, %f1137;
	fma.rn.f32 	%f1202, %f964, %f978, %f1138;
	fma.rn.f32 	%f1203, %f965, %f971, %f1139;
	fma.rn.f32 	%f1204, %f965, %f972, %f1140;
	fma.rn.f32 	%f1205, %f965, %f973, %f1141;
	fma.rn.f32 	%f1206, %f965, %f974, %f1142;
	fma.rn.f32 	%f1207, %f965, %f975, %f1143;
	fma.rn.f32 	%f1208, %f965, %f976, %f1144;
	fma.rn.f32 	%f1209, %f965, %f977, %f1145;
	fma.rn.f32 	%f1210, %f965, %f978, %f1146;
	fma.rn.f32 	%f1211, %f966, %f971, %f1147;
	fma.rn.f32 	%f1212, %f966, %f972, %f1148;
	fma.rn.f32 	%f1213, %f966, %f973, %f1149;
	fma.rn.f32 	%f1214, %f966, %f974, %f1150;
	fma.rn.f32 	%f1215, %f966, %f975, %f1151;
	fma.rn.f32 	%f1216, %f966, %f976, %f1152;
	fma.rn.f32 	%f1217, %f966, %f977, %f1153;
	fma.rn.f32 	%f1218, %f966, %f978, %f1154;
	fma.rn.f32 	%f1219, %f967, %f971, %f1155;
	fma.rn.f32 	%f1220, %f967, %f972, %f1156;
	fma.rn.f32 	%f1221, %f967, %f973, %f1157;
	fma.rn.f32 	%f1222, %f967, %f974, %f1158;
	fma.rn.f32 	%f1223, %f967, %f975, %f1159;
	fma.rn.f32 	%f1224, %f967, %f976, %f1160;
	fma.rn.f32 	%f1225, %f967, %f977, %f1161;
	fma.rn.f32 	%f1226, %f967, %f978, %f1162;
	fma.rn.f32 	%f1227, %f968, %f971, %f1163;
	fma.rn.f32 	%f1228, %f968, %f972, %f1164;
	fma.rn.f32 	%f1229, %f968, %f973, %f1165;
	fma.rn.f32 	%f1230, %f968, %f974, %f1166;
	fma.rn.f32 	%f1231, %f968, %f975, %f1167;
	fma.rn.f32 	%f1232, %f968, %f976, %f1168;
	fma.rn.f32 	%f1233, %f968, %f977, %f1169;
	fma.rn.f32 	%f1234, %f968, %f978, %f1170;
	fma.rn.f32 	%f1235, %f969, %f971, %f1171;
	fma.rn.f32 	%f1236, %f969, %f972, %f1172;
	fma.rn.f32 	%f1237, %f969, %f973, %f1173;
	fma.rn.f32 	%f1238, %f969, %f974, %f1174;
	fma.rn.f32 	%f1239, %f969, %f975, %f1175;
	fma.rn.f32 	%f1240, %f969, %f976, %f1176;
	fma.rn.f32 	%f1241, %f969, %f977, %f1177;
	fma.rn.f32 	%f1242, %f969, %f978, %f1178;
	fma.rn.f32 	%f1243, %f970, %f971, %f1179;
	fma.rn.f32 	%f1244, %f970, %f972, %f1180;
	fma.rn.f32 	%f1245, %f970, %f973, %f1181;
	fma.rn.f32 	%f1246, %f970, %f974, %f1182;
	fma.rn.f32 	%f1247, %f970, %f975, %f1183;
	fma.rn.f32 	%f1248, %f970, %f976, %f1184;
	fma.rn.f32 	%f1249, %f970, %f977, %f1185;
	fma.rn.f32 	%f1250, %f970, %f978, %f1186;
	add.s32 	%r161, %r424, 2112;
	// begin inline asm
	ld.shared.v4.f32 {%f995, %f996, %f997, %f998}, [%r161];

	// end inline asm
	add.s32 	%r162, %r424, 2176;
	// begin inline asm
	ld.shared.v4.f32 {%f999, %f1000, %f1001, %f1002}, [%r162];

	// end inline asm
	add.s32 	%r163, %r423, 2048;
	// begin inline asm
	ld.shared.v4.f32 {%f1003, %f1004, %f1005, %f1006}, [%r163];

	// end inline asm
	add.s32 	%r164, %r423, 2176;
	// begin inline asm
	ld.shared.v4.f32 {%f1007, %f1008, %f1009, %f1010}, [%r164];

	// end inline asm
	fma.rn.f32 	%f1251, %f979, %f987, %f1187;
	fma.rn.f32 	%f1252, %f979, %f988, %f1188;
	fma.rn.f32 	%f1253, %f979, %f989, %f1189;
	fma.rn.f32 	%f1254, %f979, %f990, %f1190;
	fma.rn.f32 	%f1255, %f979, %f991, %f1191;
	fma.rn.f32 	%f1256, %f979, %f992, %f1192;
	fma.rn.f32 	%f1257, %f979, %f993, %f1193;
	fma.rn.f32 	%f1258, %f979, %f994, %f1194;
	fma.rn.f32 	%f1259, %f980, %f987, %f1195;
	fma.rn.f32 	%f1260, %f980, %f988, %f1196;
	fma.rn.f32 	%f1261, %f980, %f989, %f1197;
	fma.rn.f32 	%f1262, %f980, %f990, %f1198;
	fma.rn.f32 	%f1263, %f980, %f991, %f1199;
	fma.rn.f32 	%f1264, %f980, %f992, %f1200;
	fma.rn.f32 	%f1265, %f980, %f993, %f1201;
	fma.rn.f32 	%f1266, %f980, %f994, %f1202;
	fma.rn.f32 	%f1267, %f981, %f987, %f1203;
	fma.rn.f32 	%f1268, %f981, %f988, %f1204;
	fma.rn.f32 	%f1269, %f981, %f989, %f1205;
	fma.rn.f32 	%f1270, %f981, %f990, %f1206;
	fma.rn.f32 	%f1271, %f981, %f991, %f1207;
	fma.rn.f32 	%f1272, %f981, %f992, %f1208;
	fma.rn.f32 	%f1273, %f981, %f993, %f1209;
	fma.rn.f32 	%f1274, %f981, %f994, %f1210;
	fma.rn.f32 	%f1275, %f982, %f987, %f1211;
	fma.rn.f32 	%f1276, %f982, %f988, %f1212;
	fma.rn.f32 	%f1277, %f982, %f989, %f1213;
	fma.rn.f32 	%f1278, %f982, %f990, %f1214;
	fma.rn.f32 	%f1279, %f982, %f991, %f1215;
	fma.rn.f32 	%f1280, %f982, %f992, %f1216;
	fma.rn.f32 	%f1281, %f982, %f993, %f1217;
	fma.rn.f32 	%f1282, %f982, %f994, %f1218;
	fma.rn.f32 	%f1283, %f983, %f987, %f1219;
	fma.rn.f32 	%f1284, %f983, %f988, %f1220;
	fma.rn.f32 	%f1285, %f983, %f989, %f1221;
	fma.rn.f32 	%f1286, %f983, %f990, %f1222;
	fma.rn.f32 	%f1287, %f983, %f991, %f1223;
	fma.rn.f32 	%f1288, %f983, %f992, %f1224;
	fma.rn.f32 	%f1289, %f983, %f993, %f1225;
	fma.rn.f32 	%f1290, %f983, %f994, %f1226;
	fma.rn.f32 	%f1291, %f984, %f987, %f1227;
	fma.rn.f32 	%f1292, %f984, %f988, %f1228;
	fma.rn.f32 	%f1293, %f984, %f989, %f1229;
	fma.rn.f32 	%f1294, %f984, %f990, %f1230;
	fma.rn.f32 	%f1295, %f984, %f991, %f1231;
	fma.rn.f32 	%f1296, %f984, %f992, %f1232;
	fma.rn.f32 	%f1297, %f984, %f993, %f1233;
	fma.rn.f32 	%f1298, %f984, %f994, %f1234;
	fma.rn.f32 	%f1299, %f985, %f987, %f1235;
	fma.rn.f32 	%f1300, %f985, %f988, %f1236;
	fma.rn.f32 	%f1301, %f985, %f989, %f1237;
	fma.rn.f32 	%f1302, %f985, %f990, %f1238;
	fma.rn.f32 	%f1303, %f985, %f991, %f1239;
	fma.rn.f32 	%f1304, %f985, %f992, %f1240;
	fma.rn.f32 	%f1305, %f985, %f993, %f1241;
	fma.rn.f32 	%f1306, %f985, %f994, %f1242;
	fma.rn.f32 	%f1307, %f986, %f987, %f1243;
	fma.rn.f32 	%f1308, %f986, %f988, %f1244;
	fma.rn.f32 	%f1309, %f986, %f989, %f1245;
	fma.rn.f32 	%f1310, %f986, %f990, %f1246;
	fma.rn.f32 	%f1311, %f986, %f991, %f1247;
	fma.rn.f32 	%f1312, %f986, %f992, %f1248;
	fma.rn.f32 	%f1313, %f986, %f993, %f1249;
	fma.rn.f32 	%f1314, %f986, %f994, %f1250;
	add.s32 	%r165, %r424, 2640;
	// begin inline asm
	ld.shared.v4.f32 {%f1011, %f1012, %f1013, %f1014}, [%r165];

	// end inline asm
	add.s32 	%r166, %r424, 2704;
	// begin inline asm
	ld.shared.v4.f32 {%f1015, %f1016, %f1017, %f1018}, [%r166];

	// end inline asm
	add.s32 	%r167, %r423, 2560;
	// begin inline asm
	ld.shared.v4.f32 {%f1019, %f1020, %f1021, %f1022}, [%r167];

	// end inline asm
	add.s32 	%r168, %r423, 2688;
	// begin inline asm
	ld.shared.v4.f32 {%f1023, %f1024, %f1025, %f1026}, [%r168];

	// end inline asm
	fma.rn.f32 	%f1315, %f995, %f1003, %f1251;
	fma.rn.f32 	%f1316, %f995, %f1004, %f1252;
	fma.rn.f32 	%f1317, %f995, %f1005, %f1253;
	fma.rn.f32 	%f1318, %f995, %f1006, %f1254;
	fma.rn.f32 	%f1319, %f995, %f1007, %f1255;
	fma.rn.f32 	%f1320, %f995, %f1008, %f1256;
	fma.rn.f32 	%f1321, %f995, %f1009, %f1257;
	fma.rn.f32 	%f1322, %f995, %f1010, %f1258;
	fma.rn.f32 	%f1323, %f996, %f1003, %f1259;
	fma.rn.f32 	%f1324, %f996, %f1004, %f1260;
	fma.rn.f32 	%f1325, %f996, %f1005, %f1261;
	fma.rn.f32 	%f1326, %f996, %f1006, %f1262;
	fma.rn.f32 	%f1327, %f996, %f1007, %f1263;
	fma.rn.f32 	%f1328, %f996, %f1008, %f1264;
	fma.rn.f32 	%f1329, %f996, %f1009, %f1265;
	fma.rn.f32 	%f1330, %f996, %f1010, %f1266;
	fma.rn.f32 	%f1331, %f997, %f1003, %f1267;
	fma.rn.f32 	%f1332, %f997, %f1004, %f1268;
	fma.rn.f32 	%f1333, %f997, %f1005, %f1269;
	fma.rn.f32 	%f1334, %f997, %f1006, %f1270;
	fma.rn.f32 	%f1335, %f997, %f1007, %f1271;
	fma.rn.f32 	%f1336, %f997, %f1008, %f1272;
	fma.rn.f32 	%f1337, %f997, %f1009, %f1273;
	fma.rn.f32 	%f1338, %f997, %f1010, %f1274;
	fma.rn.f32 	%f1339, %f998, %f1003, %f1275;
	fma.rn.f32 	%f1340, %f998, %f1004, %f1276;
	fma.rn.f32 	%f1341, %f998, %f1005, %f1277;
	fma.rn.f32 	%f1342, %f998, %f1006, %f1278;
	fma.rn.f32 	%f1343, %f998, %f1007, %f1279;
	fma.rn.f32 	%f1344, %f998, %f1008, %f1280;
	fma.rn.f32 	%f1345, %f998, %f1009, %f1281;
	fma.rn.f32 	%f1346, %f998, %f1010, %f1282;
	fma.rn.f32 	%f1347, %f999, %f1003, %f1283;
	fma.rn.f32 	%f1348, %f999, %f1004, %f1284;
	fma.rn.f32 	%f1349, %f999, %f1005, %f1285;
	fma.rn.f32 	%f1350, %f999, %f1006, %f1286;
	fma.rn.f32 	%f1351, %f999, %f1007, %f1287;
	fma.rn.f32 	%f1352, %f999, %f1008, %f1288;
	fma.rn.f32 	%f1353, %f999, %f1009, %f1289;
	fma.rn.f32 	%f1354, %f999, %f1010, %f1290;
	fma.rn.f32 	%f1355, %f1000, %f1003, %f1291;
	fma.rn.f32 	%f1356, %f1000, %f1004, %f1292;
	fma.rn.f32 	%f1357, %f1000, %f1005, %f1293;
	fma.rn.f32 	%f1358, %f1000, %f1006, %f1294;
	fma.rn.f32 	%f1359, %f1000, %f1007, %f1295;
	fma.rn.f32 	%f1360, %f1000, %f1008, %f1296;
	fma.rn.f32 	%f1361, %f1000, %f1009, %f1297;
	fma.rn.f32 	%f1362, %f1000, %f1010, %f1298;
	fma.rn.f32 	%f1363, %f1001, %f1003, %f1299;
	fma.rn.f32 	%f1364, %f1001, %f1004, %f1300;
	fma.rn.f32 	%f1365, %f1001, %f1005, %f1301;
	fma.rn.f32 	%f1366, %f1001, %f1006, %f1302;
	fma.rn.f32 	%f1367, %f1001, %f1007, %f1303;
	fma.rn.f32 	%f1368, %f1001, %f1008, %f1304;
	fma.rn.f32 	%f1369, %f1001, %f1009, %f1305;
	fma.rn.f32 	%f1370, %f1001, %f1010, %f1306;
	fma.rn.f32 	%f1371, %f1002, %f1003, %f1307;
	fma.rn.f32 	%f1372, %f1002, %f1004, %f1308;
	fma.rn.f32 	%f1373, %f1002, %f1005, %f1309;
	fma.rn.f32 	%f1374, %f1002, %f1006, %f1310;
	fma.rn.f32 	%f1375, %f1002, %f1007, %f1311;
	fma.rn.f32 	%f1376, %f1002, %f1008, %f1312;
	fma.rn.f32 	%f1377, %f1002, %f1009, %f1313;
	fma.rn.f32 	%f1378, %f1002, %f1010, %f1314;
	add.s32 	%r169, %r424, 3168;
	// begin inline asm
	ld.shared.v4.f32 {%f1027, %f1028, %f1029, %f1030}, [%r169];

	// end inline asm
	add.s32 	%r170, %r424, 3232;
	// begin inline asm
	ld.shared.v4.f32 {%f1031, %f1032, %f1033, %f1034}, [%r170];

	// end inline asm
	add.s32 	%r171, %r423, 3072;
	// begin inline asm
	ld.shared.v4.f32 {%f1035, %f1036, %f1037, %f1038}, [%r171];

	// end inline asm
	add.s32 	%r172, %r423, 3200;
	// begin inline asm
	ld.shared.v4.f32 {%f1039, %f1040, %f1041, %f1042}, [%r172];

	// end inline asm
	fma.rn.f32 	%f1379, %f1011, %f1019, %f1315;
	fma.rn.f32 	%f1380, %f1011, %f1020, %f1316;
	fma.rn.f32 	%f1381, %f1011, %f1021, %f1317;
	fma.rn.f32 	%f1382, %f1011, %f1022, %f1318;
	fma.rn.f32 	%f1383, %f1011, %f1023, %f1319;
	fma.rn.f32 	%f1384, %f1011, %f1024, %f1320;
	fma.rn.f32 	%f1385, %f1011, %f1025, %f1321;
	fma.rn.f32 	%f1386, %f1011, %f1026, %f1322;
	fma.rn.f32 	%f1387, %f1012, %f1019, %f1323;
	fma.rn.f32 	%f1388, %f1012, %f1020, %f1324;
	fma.rn.f32 	%f1389, %f1012, %f1021, %f1325;
	fma.rn.f32 	%f1390, %f1012, %f1022, %f1326;
	fma.rn.f32 	%f1391, %f1012, %f1023, %f1327;
	fma.rn.f32 	%f1392, %f1012, %f1024, %f1328;
	fma.rn.f32 	%f1393, %f1012, %f1025, %f1329;
	fma.rn.f32 	%f1394, %f1012, %f1026, %f1330;
	fma.rn.f32 	%f1395, %f1013, %f1019, %f1331;
	fma.rn.f32 	%f1396, %f1013, %f1020, %f1332;
	fma.rn.f32 	%f1397, %f1013, %f1021, %f1333;
	fma.rn.f32 	%f1398, %f1013, %f1022, %f1334;
	fma.rn.f32 	%f1399, %f1013, %f1023, %f1335;
	fma.rn.f32 	%f1400, %f1013, %f1024, %f1336;
	fma.rn.f32 	%f1401, %f1013, %f1025, %f1337;
	fma.rn.f32 	%f1402, %f1013, %f1026, %f1338;
	fma.rn.f32 	%f1403, %f1014, %f1019, %f1339;
	fma.rn.f32 	%f1404, %f1014, %f1020, %f1340;
	fma.rn.f32 	%f1405, %f1014, %f1021, %f1341;
	fma.rn.f32 	%f1406, %f1014, %f1022, %f1342;
	fma.rn.f32 	%f1407, %f1014, %f1023, %f1343;
	fma.rn.f32 	%f1408, %f1014, %f1024, %f1344;
	fma.rn.f32 	%f1409, %f1014, %f1025, %f1345;
	fma.rn.f32 	%f1410, %f1014, %f1026, %f1346;
	fma.rn.f32 	%f1411, %f1015, %f1019, %f1347;
	fma.rn.f32 	%f1412, %f1015, %f1020, %f1348;
	fma.rn.f32 	%f1413, %f1015, %f1021, %f1349;
	fma.rn.f32 	%f1414, %f1015, %f1022, %f1350;
	fma.rn.f32 	%f1415, %f1015, %f1023, %f1351;
	fma.rn.f32 	%f1416, %f1015, %f1024, %f1352;
	fma.rn.f32 	%f1417, %f1015, %f1025, %f1353;
	fma.rn.f32 	%f1418, %f1015, %f1026, %f1354;
	fma.rn.f32 	%f1419, %f1016, %f1019, %f1355;
	fma.rn.f32 	%f1420, %f1016, %f1020, %f1356;
	fma.rn.f32 	%f1421, %f1016, %f1021, %f1357;
	fma.rn.f32 	%f1422, %f1016, %f1022, %f1358;
	fma.rn.f32 	%f1423, %f1016, %f1023, %f1359;
	fma.rn.f32 	%f1424, %f1016, %f1024, %f1360;
	fma.rn.f32 	%f1425, %f1016, %f1025, %f1361;
	fma.rn.f32 	%f1426, %f1016, %f1026, %f1362;
	fma.rn.f32 	%f1427, %f1017, %f1019, %f1363;
	fma.rn.f32 	%f1428, %f1017, %f1020, %f1364;
	fma.rn.f32 	%f1429, %f1017, %f1021, %f1365;
	fma.rn.f32 	%f1430, %f1017, %f1022, %f1366;
	fma.rn.f32 	%f1431, %f1017, %f1023, %f1367;
	fma.rn.f32 	%f1432, %f1017, %f1024, %f1368;
	fma.rn.f32 	%f1433, %f1017, %f1025, %f1369;
	fma.rn.f32 	%f1434, %f1017, %f1026, %f1370;
	fma.rn.f32 	%f1435, %f1018, %f1019, %f1371;
	fma.rn.f32 	%f1436, %f1018, %f1020, %f1372;
	fma.rn.f32 	%f1437, %f1018, %f1021, %f1373;
	fma.rn.f32 	%f1438, %f1018, %f1022, %f1374;
	fma.rn.f32 	%f1439, %f1018, %f1023, %f1375;
	fma.rn.f32 	%f1440, %f1018, %f1024, %f1376;
	fma.rn.f32 	%f1441, %f1018, %f1025, %f1377;
	fma.rn.f32 	%f1442, %f1018, %f1026, %f1378;
	add.s32 	%r173, %r424, 3696;
	// begin inline asm
	ld.shared.v4.f32 {%f1043, %f1044, %f1045, %f1046}, [%r173];

	// end inline asm
	add.s32 	%r174, %r424, 3760;
	// begin inline asm
	ld.shared.v4.f32 {%f1047, %f1048, %f1049, %f1050}, [%r174];

	// end inline asm
	add.s32 	%r175, %r423, 3584;
	// begin inline asm
	ld.shared.v4.f32 {%f1051, %f1052, %f1053, %f1054}, [%r175];

	// end inline asm
	add.s32 	%r176, %r423, 3712;
	// begin inline asm
	ld.shared.v4.f32 {%f1055, %f1056, %f1057, %f1058}, [%r176];

	// end inline asm
	fma.rn.f32 	%f1443, %f1027, %f1035, %f1379;
	fma.rn.f32 	%f1444, %f1027, %f1036, %f1380;
	fma.rn.f32 	%f1445, %f1027, %f1037, %f1381;
	fma.rn.f32 	%f1446, %f1027, %f1038, %f1382;
	fma.rn.f32 	%f1447, %f1027, %f1039, %f1383;
	fma.rn.f32 	%f1448, %f1027, %f1040, %f1384;
	fma.rn.f32 	%f1449, %f1027, %f1041, %f1385;
	fma.rn.f32 	%f1450, %f1027, %f1042, %f1386;
	fma.rn.f32 	%f1451, %f1028, %f1035, %f1387;
	fma.rn.f32 	%f1452, %f1028, %f1036, %f1388;
	fma.rn.f32 	%f1453, %f1028, %f1037, %f1389;
	fma.rn.f32 	%f1454, %f1028, %f1038, %f1390;
	fma.rn.f32 	%f1455, %f1028, %f1039, %f1391;
	fma.rn.f32 	%f1456, %f1028, %f1040, %f1392;
	fma.rn.f32 	%f1457, %f1028, %f1041, %f1393;
	fma.rn.f32 	%f1458, %f1028, %f1042, %f1394;
	fma.rn.f32 	%f1459, %f1029, %f1035, %f1395;
	fma.rn.f32 	%f1460, %f1029, %f1036, %f1396;
	fma.rn.f32 	%f1461, %f1029, %f1037, %f1397;
	fma.rn.f32 	%f1462, %f1029, %f1038, %f1398;
	fma.rn.f32 	%f1463, %f1029, %f1039, %f1399;
	fma.rn.f32 	%f1464, %f1029, %f1040, %f1400;
	fma.rn.f32 	%f1465, %f1029, %f1041, %f1401;
	fma.rn.f32 	%f1466, %f1029, %f1042, %f1402;
	fma.rn.f32 	%f1467, %f1030, %f1035, %f1403;
	fma.rn.f32 	%f1468, %f1030, %f1036, %f1404;
	fma.rn.f32 	%f1469, %f1030, %f1037, %f1405;
	fma.rn.f32 	%f1470, %f1030, %f1038, %f1406;
	fma.rn.f32 	%f1471, %f1030, %f1039, %f1407;
	fma.rn.f32 	%f1472, %f1030, %f1040, %f1408;
	fma.rn.f32 	%f1473, %f1030, %f1041, %f1409;
	fma.rn.f32 	%f1474, %f1030, %f1042, %f1410;
	fma.rn.f32 	%f1475, %f1031, %f1035, %f1411;
	fma.rn.f32 	%f1476, %f1031, %f1036, %f1412;
	fma.rn.f32 	%f1477, %f1031, %f1037, %f1413;
	fma.rn.f32 	%f1478, %f1031, %f1038, %f1414;
	fma.rn.f32 	%f1479, %f1031, %f1039, %f1415;
	fma.rn.f32 	%f1480, %f1031, %f1040, %f1416;
	fma.rn.f32 	%f1481, %f1031, %f1041, %f1417;
	fma.rn.f32 	%f1482, %f1031, %f1042, %f1418;
	fma.rn.f32 	%f1483, %f1032, %f1035, %f1419;
	fma.rn.f32 	%f1484, %f1032, %f1036, %f1420;
	fma.rn.f32 	%f1485, %f1032, %f1037, %f1421;
	fma.rn.f32 	%f1486, %f1032, %f1038, %f1422;
	fma.rn.f32 	%f1487, %f1032, %f1039, %f1423;
	fma.rn.f32 	%f1488, %f1032, %f1040, %f1424;
	fma.rn.f32 	%f1489, %f1032, %f1041, %f1425;
	fma.rn.f32 	%f1490, %f1032, %f1042, %f1426;
	fma.rn.f32 	%f1491, %f1033, %f1035, %f1427;
	fma.rn.f32 	%f1492, %f1033, %f1036, %f1428;
	fma.rn.f32 	%f1493, %f1033, %f1037, %f1429;
	fma.rn.f32 	%f1494, %f1033, %f1038, %f1430;
	fma.rn.f32 	%f1495, %f1033, %f1039, %f1431;
	fma.rn.f32 	%f1496, %f1033, %f1040, %f1432;
	fma.rn.f32 	%f1497, %f1033, %f1041, %f1433;
	fma.rn.f32 	%f1498, %f1033, %f1042, %f1434;
	fma.rn.f32 	%f1499, %f1034, %f1035, %f1435;
	fma.rn.f32 	%f1500, %f1034, %f1036, %f1436;
	fma.rn.f32 	%f1501, %f1034, %f1037, %f1437;
	fma.rn.f32 	%f1502, %f1034, %f1038, %f1438;
	fma.rn.f32 	%f1503, %f1034, %f1039, %f1439;
	fma.rn.f32 	%f1504, %f1034, %f1040, %f1440;
	fma.rn.f32 	%f1505, %f1034, %f1041, %f1441;
	fma.rn.f32 	%f1506, %f1034, %f1042, %f1442;
	fma.rn.f32 	%f257, %f1043, %f1051, %f1443;
	fma.rn.f32 	%f258, %f1043, %f1052, %f1444;
	fma.rn.f32 	%f259, %f1043, %f1053, %f1445;
	fma.rn.f32 	%f260, %f1043, %f1054, %f1446;
	fma.rn.f32 	%f261, %f1043, %f1055, %f1447;
	fma.rn.f32 	%f262, %f1043, %f1056, %f1448;
	fma.rn.f32 	%f263, %f1043, %f1057, %f1449;
	fma.rn.f32 	%f264, %f1043, %f1058, %f1450;
	fma.rn.f32 	%f265, %f1044, %f1051, %f1451;
	fma.rn.f32 	%f266, %f1044, %f1052, %f1452;
	fma.rn.f32 	%f267, %f1044, %f1053, %f1453;
	fma.rn.f32 	%f268, %f1044, %f1054, %f1454;
	fma.rn.f32 	%f269, %f1044, %f1055, %f1455;
	fma.rn.f32 	%f270, %f1044, %f1056, %f1456;
	fma.rn.f32 	%f271, %f1044, %f1057, %f1457;
	fma.rn.f32 	%f272, %f1044, %f1058, %f1458;
	fma.rn.f32 	%f273, %f1045, %f1051, %f1459;
	fma.rn.f32 	%f274, %f1045, %f1052, %f1460;
	fma.rn.f32 	%f275, %f1045, %f1053, %f1461;
	fma.rn.f32 	%f276, %f1045, %f1054, %f1462;
	fma.rn.f32 	%f277, %f1045, %f1055, %f1463;
	fma.rn.f32 	%f278, %f1045, %f1056, %f1464;
	fma.rn.f32 	%f279, %f1045, %f1057, %f1465;
	fma.rn.f32 	%f280, %f1045, %f1058, %f1466;
	fma.rn.f32 	%f281, %f1046, %f1051, %f1467;
	fma.rn.f32 	%f282, %f1046, %f1052, %f1468;
	fma.rn.f32 	%f283, %f1046, %f1053, %f1469;
	fma.rn.f32 	%f284, %f1046, %f1054, %f1470;
	fma.rn.f32 	%f285, %f1046, %f1055, %f1471;
	fma.rn.f32 	%f286, %f1046, %f1056, %f1472;
	fma.rn.f32 	%f287, %f1046, %f1057, %f1473;
	fma.rn.f32 	%f288, %f1046, %f1058, %f1474;
	fma.rn.f32 	%f289, %f1047, %f1051, %f1475;
	fma.rn.f32 	%f290, %f1047, %f1052, %f1476;
	fma.rn.f32 	%f291, %f1047, %f1053, %f1477;
	fma.rn.f32 	%f292, %f1047, %f1054, %f1478;
	fma.rn.f32 	%f293, %f1047, %f1055, %f1479;
	fma.rn.f32 	%f294, %f1047, %f1056, %f1480;
	fma.rn.f32 	%f295, %f1047, %f1057, %f1481;
	fma.rn.f32 	%f296, %f1047, %f1058, %f1482;
	fma.rn.f32 	%f297, %f1048, %f1051, %f1483;
	fma.rn.f32 	%f298, %f1048, %f1052, %f1484;
	fma.rn.f32 	%f299, %f1048, %f1053, %f1485;
	fma.rn.f32 	%f300, %f1048, %f1054, %f1486;
	fma.rn.f32 	%f301, %f1048, %f1055, %f1487;
	fma.rn.f32 	%f302, %f1048, %f1056, %f1488;
	fma.rn.f32 	%f303, %f1048, %f1057, %f1489;
	fma.rn.f32 	%f304, %f1048, %f1058, %f1490;
	fma.rn.f32 	%f305, %f1049, %f1051, %f1491;
	fma.rn.f32 	%f306, %f1049, %f1052, %f1492;
	fma.rn.f32 	%f307, %f1049, %f1053, %f1493;
	fma.rn.f32 	%f308, %f1049, %f1054, %f1494;
	fma.rn.f32 	%f309, %f1049, %f1055, %f1495;
	fma.rn.f32 	%f310, %f1049, %f1056, %f1496;
	fma.rn.f32 	%f311, %f1049, %f1057, %f1497;
	fma.rn.f32 	%f312, %f1049, %f1058, %f1498;
	fma.rn.f32 	%f313, %f1050, %f1051, %f1499;
	fma.rn.f32 	%f314, %f1050, %f1052, %f1500;
	fma.rn.f32 	%f315, %f1050, %f1053, %f1501;
	fma.rn.f32 	%f316, %f1050, %f1054, %f1502;
	fma.rn.f32 	%f317, %f1050, %f1055, %f1503;
	fma.rn.f32 	%f318, %f1050, %f1056, %f1504;
	fma.rn.f32 	%f319, %f1050, %f1057, %f1505;
	fma.rn.f32 	%f320, %f1050, %f1058, %f1506;
	shl.b32 	%r178, %r2, 11;
	cvt.u64.u32 	%rd60, %r178;
	cvta.shared.u64 	%rd62, %rd33;
	add.s64 	%rd63, %rd62, %rd60;
	shl.b32 	%r180, %r4, 5;
	or.b32  	%r181, %r180, %r3;
	mul.wide.u32 	%rd64, %r181, 16;
	add.s64 	%rd59, %rd63, %rd64;
	// begin inline asm
	{.reg .u64 u64addr;
 cvta.to.shared.u64 u64addr, %rd59;
 cvt.u32.u64 %r177, u64addr;}

	// end inline asm
	add.s32 	%r182, %r72, %r178;
	shl.b32 	%r183, %r1, 2;
	add.s32 	%r27, %r182, %r183;
	or.b32  	%r28, %r8, %r63;
	shl.b32 	%r186, %r2, 6;
	and.b32  	%r187, %r186, 64;
	add.s32 	%r29, %r5, %r187;
	setp.ge.u32 	%p29, %r28, %r30;
	@%p29 bra 	$L__BB0_7;
	ld.param.u64 	%rd259, [_Z22sgemm_128x128x8_kernelPKfS0_Pfjjjjj_param_2];
	cvt.u64.u32 	%rd65, %r29;
	mul.lo.s32 	%r188, %r31, %r28;
	cvt.u64.u32 	%rd66, %r188;
	add.s64 	%rd67, %rd66, %rd65;
	shl.b64 	%rd68, %rd67, 2;
	add.s64 	%rd9, %rd259, %rd68;
	add.s32 	%r189, %r28, 32;
	setp.gt.u32 	%p30, %r189, %r30;
	@%p30 bra 	$L__BB0_6;
	max.u32 	%r270, %r31, %r29;
	sub.s32 	%r271, %r270, %r29;
	bar.sync 	0;
	// begin inline asm
	st.shared.v4.f32 [%r177], {%f257, %f258, %f259, %f260};

	// end inline asm
	add.s32 	%r251, %r177, 128;
	// begin inline asm
	st.shared.v4.f32 [%r251], {%f265, %f266, %f267, %f268};

	// end inline asm
	add.s32 	%r252, %r177, 256;
	// begin inline asm
	st.shared.v4.f32 [%r252], {%f273, %f274, %f275, %f276};

	// end inline asm
	add.s32 	%r253, %r177, 384;
	// begin inline asm
	st.shared.v4.f32 [%r253], {%f281, %f282, %f283, %f284};

	// end inline asm
	bar.sync 	0;
	setp.gt.u32 	%p31, %r31, %r29;
	selp.u32 	%r249, 1, 0, %p31;
	ld.shared.f32 	%f1523, [%r27];
	// begin inline asm
	{.reg .pred p;
 setp.ne.b32 p, %r249, 0;
 @p st.global.f32 [%rd9], %f1523;}

	// end inline asm
	mul.wide.u32 	%rd133, %r31, 4;
	add.s64 	%rd70, %rd9, %rd133;
	ld.shared.f32 	%f1524, [%r27+128];
	// begin inline asm
	{.reg .pred p;
 setp.ne.b32 p, %r249, 0;
 @p st.global.f32 [%rd70], %f1524;}

	// end inline asm
	shl.b32 	%r272, %r31, 1;
	mul.wide.u32 	%rd134, %r272, 4;
	add.s64 	%rd71, %rd9, %rd134;
	ld.shared.f32 	%f1525, [%r27+256];
	// begin inline asm
	{.reg .pred p;
 setp.ne.b32 p, %r249, 0;
 @p st.global.f32 [%rd71], %f1525;}

	// end inline asm
	mul.lo.s32 	%r273, %r31, 3;
	mul.wide.u32 	%rd135, %r273, 4;
	add.s64 	%rd72, %rd9, %rd135;
	ld.shared.f32 	%f1526, [%r27+384];
	// begin inline asm
	{.reg .pred p;
 setp.ne.b32 p, %r249, 0;
 @p st.global.f32 [%rd72], %f1526;}

	// end inline asm
	shl.b32 	%r274, %r31, 2;
	mul.wide.u32 	%rd136, %r274, 4;
	add.s64 	%rd73, %rd9, %rd136;
	ld.shared.f32 	%f1527, [%r27+512];
	// begin inline asm
	{.reg .pred p;
 setp.ne.b32 p, %r249, 0;
 @p st.global.f32 [%rd73], %f1527;}

	// end inline asm
	mul.lo.s32 	%r275, %r31, 5;
	mul.wide.u32 	%rd137, %r275, 4;
	add.s64 	%rd74, %rd9, %rd137;
	ld.shared.f32 	%f1528, [%r27+640];
	// begin inline asm
	{.reg .pred p;
 setp.ne.b32 p, %r249, 0;
 @p st.global.f32 [%rd74], %f1528;}

	// end inline asm
	mul.lo.s32 	%r276, %r31, 6;
	mul.wide.u32 	%rd138, %r276, 4;
	add.s64 	%rd75, %rd9, %rd138;
	ld.shared.f32 	%f1529, [%r27+768];
	// begin inline asm
	{.reg .pred p;
 setp.ne.b32 p, %r249, 0;
 @p st.global.f32 [%rd75], %f1529;}

	// end inline asm
	mul.lo.s32 	%r277, %r31, 7;
	mul.wide.u32 	%rd139, %r277, 4;
	add.s64 	%rd76, %rd9, %rd139;
	ld.shared.f32 	%f1530, [%r27+896];
	// begin inline asm
	{.reg .pred p;
 setp.ne.b32 p, %r249, 0;
 @p st.global.f32 [%rd76], %f1530;}

	// end inline asm
	shl.b32 	%r278, %r31, 3;
	mul.wide.u32 	%rd140, %r278, 4;
	add.s64 	%rd77, %rd9, %rd140;
	ld.shared.f32 	%f1531, [%r27+1024];
	// begin inline asm
	{.reg .pred p;
 setp.ne.b32 p, %r249, 0;
 @p st.global.f32 [%rd77], %f1531;}

	// end inline asm
	mul.lo.s32 	%r279, %r31, 9;
	mul.wide.u32 	%rd141, %r279, 4;
	add.s64 	%rd78, %rd9, %rd141;
	ld.shared.f32 	%f1532, [%r27+1152];
	// begin inline asm
	{.reg .pred p;
 setp.ne.b32 p, %r249, 0;
 @p st.global.f32 [%rd78], %f1532;}

	// end inline asm
	mul.lo.s32 	%r280, %r31, 10;
	mul.wide.u32 	%rd142, %r280, 4;
	add.s64 	%rd79, %rd9, %rd142;
	ld.shared.f32 	%f1533, [%r27+1280];
	// begin inline asm
	{.reg .pred p;
 setp.ne.b32 p, %r249, 0;
 @p st.global.f32 [%rd79], %f1533;}

	// end inline asm
	mul.lo.s32 	%r281, %r31, 11;
	mul.wide.u32 	%rd143, %r281, 4;
	add.s64 	%rd80, %rd9, %rd143;
	ld.shared.f32 	%f1534, [%r27+1408];
	// begin inline asm
	{.reg .pred p;
 setp.ne.b32 p, %r249, 0;
 @p st.global.f32 [%rd80], %f1534;}

	// end inline asm
	mul.lo.s32 	%r282, %r31, 12;
	mul.wide.u32 	%rd144, %r282, 4;
	add.s64 	%rd81, %rd9, %rd144;
	ld.shared.f32 	%f1535, [%r27+1536];
	// begin inline asm
	{.reg .pred p;
 setp.ne.b32 p, %r249, 0;
 @p st.global.f32 [%rd81], %f1535;}

	// end inline asm
	mul.lo.s32 	%r283, %r31, 13;
	mul.wide.u32 	%rd145, %r283, 4;
	add.s64 	%rd82, %rd9, %rd145;
	ld.shared.f32 	%f1536, [%r27+1664];
	// begin inline asm
	{.reg .pred p;
 setp.ne.b32 p, %r249, 0;
 @p st.global.f32 [%rd82], %f1536;}

	// end inline asm
	mul.lo.s32 	%r284, %r31, 14;
	mul.wide.u32 	%rd146, %r284, 4;
	add.s64 	%rd83, %rd9, %rd146;
	ld.shared.f32 	%f1537, [%r27+1792];
	// begin inline asm
	{.reg .pred p;
 setp.ne.b32 p, %r249, 0;
 @p st.global.f32 [%rd83], %f1537;}

	// end inline asm
	mul.lo.s32 	%r285, %r31, 15;
	mul.wide.u32 	%rd147, %r285, 4;
	add.s64 	%rd84, %rd9, %rd147;
	ld.shared.f32 	%f1538, [%r27+1920];
	// begin inline asm
	{.reg .pred p;
 setp.ne.b32 p, %r249, 0;
 @p st.global.f32 [%rd84], %f1538;}

	// end inline asm
	bar.sync 	0;
	// begin inline asm
	st.shared.v4.f32 [%r177], {%f261, %f262, %f263, %f264};

	// end inline asm
	// begin inline asm
	st.shared.v4.f32 [%r251], {%f269, %f270, %f271, %f272};

	// end inline asm
	// begin inline asm
	st.shared.v4.f32 [%r252], {%f277, %f278, %f279, %f280};

	// end inline asm
	// begin inline asm
	st.shared.v4.f32 [%r253], {%f285, %f286, %f287, %f288};

	// end inline asm
	bar.sync 	0;
	setp.gt.u32 	%p32, %r271, 32;
	selp.u32 	%r269, 1, 0, %p32;
	add.s64 	%rd85, %rd9, 128;
	ld.shared.f32 	%f1555, [%r27];
	// begin inline asm
	{.reg .pred p;
 setp.ne.b32 p, %r269, 0;
 @p st.global.f32 [%rd85], %f1555;}

	// end inline asm
	add.s64 	%rd86, %rd70, 128;
	ld.shared.f32 	%f1556, [%r27+128];
	// begin inline asm
	{.reg .pred p;
 setp.ne.b32 p, %r269, 0;
 @p st.global.f32 [%rd86], %f1556;}

	// end inline asm
	add.s64 	%rd87, %rd71, 128;
	ld.shared.f32 	%f1557, [%r27+256];
	// begin inline asm
	{.reg .pred p;
 setp.ne.b32 p, %r269, 0;
 @p st.global.f32 [%rd87], %f1557;}

	// end inline asm
	add.s64 	%rd88, %rd72, 128;
	ld.shared.f32 	%f1558, [%r27+384];
	// begin inline asm
	{.reg .pred p;
 setp.ne.b32 p, %r269, 0;
 @p st.global.f32 [%rd88], %f1558;}

	// end inline asm
	add.s64 	%rd89, %rd73, 128;
	ld.shared.f32 	%f1559, [%r27+512];
	// begin inline asm
	{.reg .pred p;
 setp.ne.b32 p, %r269, 0;
 @p st.global.f32 [%rd89], %f1559;}

	// end inline asm
	add.s64 	%rd90, %rd74, 128;
	ld.shared.f32 	%f1560, [%r27+640];
	// begin inline asm
	{.reg .pred p;
 setp.ne.b32 p, %r269, 0;
 @p st.global.f32 [%rd90], %f1560;}

	// end inline asm
	add.s64 	%rd91, %rd75, 128;
	ld.shared.f32 	%f1561, [%r27+768];
	// begin inline asm
	{.reg .pred p;
 setp.ne.b32 p, %r269, 0;
 @p st.global.f32 [%rd91], %f1561;}

	// end inline asm
	add.s64 	%rd92, %rd76, 128;
	ld.shared.f32 	%f1562, [%r27+896];
	// begin inline asm
	{.reg .pred p;
 setp.ne.b32 p, %r269, 0;
 @p st.global.f32 [%rd92], %f1562;}

	// end inline asm
	add.s64 	%rd93, %rd77, 128;
	ld.shared.f32 	%f1563, [%r27+1024];
	// begin inline asm
	{.reg .pred p;
 setp.ne.b32 p, %r269, 0;
 @p st.global.f32 [%rd93], %f1563;}

	// end inline asm
	add.s64 	%rd94, %rd78, 128;
	ld.shared.f32 	%f1564, [%r27+1152];
	// begin inline asm
	{.reg .pred p;
 setp.ne.b32 p, %r269, 0;
 @p st.global.f32 [%rd94], %f1564;}

	// end inline asm
	add.s64 	%rd95, %rd79, 128;
	ld.shared.f32 	%f1565, [%r27+1280];
	// begin inline asm
	{.reg .pred p;
 setp.ne.b32 p, %r269, 0;
 @p st.global.f32 [%rd95], %f1565;}

	// end inline asm
	add.s64 	%rd96, %rd80, 128;
	ld.shared.f32 	%f1566, [%r27+1408];
	// begin inline asm
	{.reg .pred p;
 setp.ne.b32 p, %r269, 0;
 @p st.global.f32 [%rd96], %f1566;}

	// end inline asm
	add.s64 	%rd97, %rd81, 128;
	ld.shared.f32 	%f1567, [%r27+1536];
	// begin inline asm
	{.reg .pred p;
 setp.ne.b32 p, %r269, 0;
 @p st.global.f32 [%rd97], %f1567;}

	// end inline asm
	add.s64 	%rd98, %rd82, 128;
	ld.shared.f32 	%f1568, [%r27+1664];
	// begin inline asm
	{.reg .pred p;
 setp.ne.b32 p, %r269, 0;
 @p st.global.f32 [%rd98], %f1568;}

	// end inline asm
	add.s64 	%rd99, %rd83, 128;
	ld.shared.f32 	%f1569, [%r27+1792];
	// begin inline asm
	{.reg .pred p;
 setp.ne.b32 p, %r269, 0;
 @p st.global.f32 [%rd99], %f1569;}

	// end inline asm
	add.s64 	%rd100, %rd84, 128;
	ld.shared.f32 	%f1570, [%r27+1920];
	// begin inline asm
	{.reg .pred p;
 setp.ne.b32 p, %r269, 0;
 @p st.global.f32 [%rd100], %f1570;}

	// end inline asm
	shl.b32 	%r286, %r31, 4;
	bar.sync 	0;
	// begin inline asm
	st.shared.v4.f32 [%r177], {%f289, %f290, %f291, %f292};

	// end inline asm
	// begin inline asm
	st.shared.v4.f32 [%r251], {%f297, %f298, %f299, %f300};

	// end inline asm
	// begin inline asm
	st.shared.v4.f32 [%r252], {%f305, %f306, %f307, %f308};

	// end inline asm
	// begin inline asm
	st.shared.v4.f32 [%r253], {%f313, %f314, %f315, %f316};

	// end inline asm
	bar.sync 	0;
	mul.wide.u32 	%rd148, %r286, 4;
	add.s64 	%rd101, %rd9, %rd148;
	ld.shared.f32 	%f1587, [%r27];
	// begin inline asm
	{.reg .pred p;
 setp.ne.b32 p, %r249, 0;
 @p st.global.f32 [%rd101], %f1587;}

	// end inline asm
	mul.lo.s32 	%r287, %r31, 17;
	mul.wide.u32 	%rd149, %r287, 4;
	add.s64 	%rd102, %rd9, %rd149;
	ld.shared.f32 	%f1588, [%r27+128];
	// begin inline asm
	{.reg .pred p;
 setp.ne.b32 p, %r249, 0;
 @p st.global.f32 [%rd102], %f1588;}

	// end inline asm
	mul.lo.s32 	%r288, %r31, 18;
	mul.wide.u32 	%rd150, %r288, 4;
	add.s64 	%rd103, %rd9, %rd150;
	ld.shared.f32 	%f1589, [%r27+256];
	// begin inline asm
	{.reg .pred p;
 setp.ne.b32 p, %r249, 0;
 @p st.global.f32 [%rd103], %f1589;}

	// end inline asm
	mul.lo.s32 	%r289, %r31, 19;
	mul.wide.u32 	%rd151, %r289, 4;
	add.s64 	%rd104, %rd9, %rd151;
	ld.shared.f32 	%f1590, [%r27+384];
	// begin inline asm
	{.reg .pred p;
 setp.ne.b32 p, %r249, 0;
 @p st.global.f32 [%rd104], %f1590;}

	// end inline asm
	mul.lo.s32 	%r290, %r31, 20;
	mul.wide.u32 	%rd152, %r290, 4;
	add.s64 	%rd105, %rd9, %rd152;
	ld.shared.f32 	%f1591, [%r27+512];
	// begin inline asm
	{.reg .pred p;
 setp.ne.b32 p, %r249, 0;
 @p st.global.f32 [%rd105], %f1591;}

	// end inline asm
	mul.lo.s32 	%r291, %r31, 21;
	mul.wide.u32 	%rd153, %r291, 4;
	add.s64 	%rd106, %rd9, %rd153;
	ld.shared.f32 	%f1592, [%r27+640];
	// begin inline asm
	{.reg .pred p;
 setp.ne.b32 p, %r249, 0;
 @p st.global.f32 [%rd106], %f1592;}

	// end inline asm
	mul.lo.s32 	%r292, %r31, 22;
	mul.wide.u32 	%rd154, %r292, 4;
	add.s64 	%rd107, %rd9, %rd154;
	ld.shared.f32 	%f1593, [%r27+768];
	// begin inline asm
	{.reg .pred p;
 setp.ne.b32 p, %r249, 0;
 @p st.global.f32 [%rd107], %f1593;}

	// end inline asm
	mul.lo.s32 	%r293, %r31, 23;
	mul.wide.u32 	%rd155, %r293, 4;
	add.s64 	%rd108, %rd9, %rd155;
	ld.shared.f32 	%f1594, [%r27+896];
	// begin inline asm
	{.reg .pred p;
 setp.ne.b32 p, %r249, 0;
 @p st.global.f32 [%rd108], %f1594;}

	// end inline asm
	mul.lo.s32 	%r294, %r31, 24;
	mul.wide.u32 	%rd156, %r294, 4;
	add.s64 	%rd109, %rd9, %rd156;
	ld.shared.f32 	%f1595, [%r27+1024];
	// begin inline asm
	{.reg .pred p;
 setp.ne.b32 p, %r249, 0;
 @p st.global.f32 [%rd109], %f1595;}

	// end inline asm
	mul.lo.s32 	%r295, %r31, 25;
	mul.wide.u32 	%rd157, %r295, 4;
	add.s64 	%rd110, %rd9, %rd157;
	ld.shared.f32 	%f1596, [%r27+1152];
	// begin inline asm
	{.reg .pred p;
 setp.ne.b32 p, %r249, 0;
 @p st.global.f32 [%rd110], %f1596;}

	// end inline asm
	mul.lo.s32 	%r296, %r31, 26;
	mul.wide.u32 	%rd158, %r296, 4;
	add.s64 	%rd111, %rd9, %rd158;
	ld.shared.f32 	%f1597, [%r27+1280];
	// begin inline asm
	{.reg .pred p;
 setp.ne.b32 p, %r249, 0;
 @p st.global.f32 [%rd111], %f1597;}

	// end inline asm
	mul.lo.s32 	%r297, %r31, 27;
	mul.wide.u32 	%rd159, %r297, 4;
	add.s64 	%rd112, %rd9, %rd159;
	ld.shared.f32 	%f1598, [%r27+1408];
	// begin inline asm
	{.reg .pred p;
 setp.ne.b32 p, %r249, 0;
 @p st.global.f32 [%rd112], %f1598;}

	// end inline asm
	mul.lo.s32 	%r298, %r31, 28;
	mul.wide.u32 	%rd160, %r298, 4;
	add.s64 	%rd113, %rd9, %rd160;
	ld.shared.f32 	%f1599, [%r27+1536];
	// begin inline asm
	{.reg .pred p;
 setp.ne.b32 p, %r249, 0;
 @p st.global.f32 [%rd113], %f1599;}

	// end inline asm
	mul.lo.s32 	%r299, %r31, 29;
	mul.wide.u32 	%rd161, %r299, 4;
	add.s64 	%rd114, %rd9, %rd161;
	ld.shared.f32 	%f1600, [%r27+1664];
	// begin inline asm
	{.reg .pred p;
 setp.ne.b32 p, %r249, 0;
 @p st.global.f32 [%rd114], %f1600;}

	// end inline asm
	mul.lo.s32 	%r300, %r31, 30;
	mul.wide.u32 	%rd162, %r300, 4;
	add.s64 	%rd115, %rd9, %rd162;
	ld.shared.f32 	%f1601, [%r27+1792];
	// begin inline asm
	{.reg .pred p;
 setp.ne.b32 p, %r249, 0;
 @p st.global.f32 [%rd115], %f1601;}

	// end inline asm
	mul.lo.s32 	%r301, %r31, 31;
	mul.wide.u32 	%rd163, %r301, 4;
	add.s64 	%rd116, %rd9, %rd163;
	ld.shared.f32 	%f1602, [%r27+1920];
	// begin inline asm
	{.reg .pred p;
 setp.ne.b32 p, %r249, 0;
 @p st.global.f32 [%rd116], %f1602;}

	// end inline asm
	bar.sync 	0;
	// begin inline asm
	st.shared.v4.f32 [%r177], {%f293, %f294, %f295, %f296};

	// end inline asm
	// begin inline asm
	st.shared.v4.f32 [%r251], {%f301, %f302, %f303, %f304};

	// end inline asm
	// begin inline asm
	st.shared.v4.f32 [%r252], {%f309, %f310, %f311, %f312};

	// end inline asm
	// begin inline asm
	st.shared.v4.f32 [%r253], {%f317, %f318, %f319, %f320};

	// end inline asm
	bar.sync 	0;
	add.s64 	%rd117, %rd101, 128;
	ld.shared.f32 	%f1619, [%r27];
	// begin inline asm
	{.reg .pred p;
 setp.ne.b32 p, %r269, 0;
 @p st.global.f32 [%rd117], %f1619;}

	// end inline asm
	add.s64 	%rd118, %rd102, 128;
	ld.shared.f32 	%f1620, [%r27+128];
	// begin inline asm
	{.reg .pred p;
 setp.ne.b32 p, %r269, 0;
 @p st.global.f32 [%rd118], %f1620;}

	// end inline asm
	add.s64 	%rd119, %rd103, 128;
	ld.shared.f32 	%f1621, [%r27+256];
	// begin inline asm
	{.reg .pred p;
 setp.ne.b32 p, %r269, 0;
 @p st.global.f32 [%rd119], %f1621;}

	// end inline asm
	add.s64 	%rd120, %rd104, 128;
	ld.shared.f32 	%f1622, [%r27+384];
	// begin inline asm
	{.reg .pred p;
 setp.ne.b32 p, %r269, 0;
 @p st.global.f32 [%rd120], %f1622;}

	// end inline asm
	add.s64 	%rd121, %rd105, 128;
	ld.shared.f32 	%f1623, [%r27+512];
	// begin inline asm
	{.reg .pred p;
 setp.ne.b32 p, %r269, 0;
 @p st.global.f32 [%rd121], %f1623;}

	// end inline asm
	add.s64 	%rd122, %rd106, 128;
	ld.shared.f32 	%f1624, [%r27+640];
	// begin inline asm
	{.reg .pred p;
 setp.ne.b32 p, %r269, 0;
 @p st.global.f32 [%rd122], %f1624;}

	// end inline asm
	add.s64 	%rd123, %rd107, 128;
	ld.shared.f32 	%f1625, [%r27+768];
	// begin inline asm
	{.reg .pred p;
 setp.ne.b32 p, %r269, 0;
 @p st.global.f32 [%rd123], %f1625;}

	// end inline asm
	add.s64 	%rd124, %rd108, 128;
	ld.shared.f32 	%f1626, [%r27+896];
	// begin inline asm
	{.reg .pred p;
 setp.ne.b32 p, %r269, 0;
 @p st.global.f32 [%rd124], %f1626;}

	// end inline asm
	add.s64 	%rd125, %rd109, 128;
	ld.shared.f32 	%f1627, [%r27+1024];
	// begin inline asm
	{.reg .pred p;
 setp.ne.b32 p, %r269, 0;
 @p st.global.f32 [%rd125], %f1627;}

	// end inline asm
	add.s64 	%rd126, %rd110, 128;
	ld.shared.f32 	%f1628, [%r27+1152];
	// begin inline asm
	{.reg .pred p;
 setp.ne.b32 p, %r269, 0;
 @p st.global.f32 [%rd126], %f1628;}

	// end inline asm
	add.s64 	%rd127, %rd111, 128;
	ld.shared.f32 	%f1629, [%r27+1280];
	// begin inline asm
	{.reg .pred p;
 setp.ne.b32 p, %r269, 0;
 @p st.global.f32 [%rd127], %f1629;}

	// end inline asm
	add.s64 	%rd128, %rd112, 128;
	ld.shared.f32 	%f1630, [%r27+1408];
	// begin inline asm
	{.reg .pred p;
 setp.ne.b32 p, %r269, 0;
 @p st.global.f32 [%rd128], %f1630;}

	// end inline asm
	add.s64 	%rd129, %rd113, 128;
	ld.shared.f32 	%f1631, [%r27+1536];
	// begin inline asm
	{.reg .pred p;
 setp.ne.b32 p, %r269, 0;
 @p st.global.f32 [%rd129], %f1631;}

	// end inline asm
	add.s64 	%rd130, %rd114, 128;
	ld.shared.f32 	%f1632, [%r27+1664];
	// begin inline asm
	{.reg .pred p;
 setp.ne.b32 p, %r269, 0;
 @p st.global.f32 [%rd130], %f1632;}

	// end inline asm
	add.s64 	%rd131, %rd115, 128;
	ld.shared.f32 	%f1633, [%r27+1792];
	// begin inline asm
	{.reg .pred p;
 setp.ne.b32 p, %r269, 0;
 @p st.global.f32 [%rd131], %f1633;}

	// end inline asm
	add.s64 	%rd132, %rd116, 128;
	ld.shared.f32 	%f1634, [%r27+1920];
	// begin inline asm
	{.reg .pred p;
 setp.ne.b32 p, %r269, 0;
 @p st.global.f32 [%rd132], %f1634;}

	// end inline asm
	bra.uni 	$L__BB0_7;
$L__BB0_6:
	max.u32 	%r382, %r31, %r29;
	sub.s32 	%r383, %r382, %r29;
	max.u32 	%r384, %r30, %r28;
	sub.s32 	%r385, %r384, %r28;
	bar.sync 	0;
	// begin inline asm
	st.shared.v4.f32 [%r177], {%f257, %f258, %f259, %f260};

	// end inline asm
	add.s32 	%r363, %r177, 128;
	// begin inline asm
	st.shared.v4.f32 [%r363], {%f265, %f266, %f267, %f268};

	// end inline asm
	add.s32 	%r364, %r177, 256;
	// begin inline asm
	st.shared.v4.f32 [%r364], {%f273, %f274, %f275, %f276};

	// end inline asm
	add.s32 	%r365, %r177, 384;
	// begin inline asm
	st.shared.v4.f32 [%r365], {%f281, %f282, %f283, %f284};

	// end inline asm
	bar.sync 	0;
	setp.gt.u32 	%p33, %r31, %r29;
	selp.u32 	%r321, 1, 0, %p33;
	ld.shared.f32 	%f1651, [%r27];
	// begin inline asm
	{.reg .pred p;
 setp.ne.b32 p, %r321, 0;
 @p st.global.f32 [%rd9], %f1651;}

	// end inline asm
	mul.wide.u32 	%rd228, %r31, 4;
	add.s64 	%rd165, %rd9, %rd228;
	ld.shared.f32 	%f1652, [%r27+128];
	// begin inline asm
	{.reg .pred p;
 setp.ne.b32 p, %r321, 0;
 @p st.global.f32 [%rd165], %f1652;}

	// end inline asm
	shl.b32 	%r386, %r31, 1;
	mul.wide.u32 	%rd229, %r386, 4;
	add.s64 	%rd166, %rd9, %rd229;
	ld.shared.f32 	%f1653, [%r27+256];
	// begin inline asm
	{.reg .pred p;
 setp.ne.b32 p, %r321, 0;
 @p st.global.f32 [%rd166], %f1653;}

	// end inline asm
	mul.lo.s32 	%r387, %r31, 3;
	mul.wide.u32 	%rd230, %r387, 4;
	add.s64 	%rd167, %rd9, %rd230;
	ld.shared.f32 	%f1654, [%r27+384];
	// begin inline asm
	{.reg .pred p;
 setp.ne.b32 p, %r321, 0;
 @p st.global.f32 [%rd167], %f1654;}

	// end inline asm
	shl.b32 	%r388, %r31, 2;
	mul.wide.u32 	%rd231, %r388, 4;
	add.s64 	%rd168, %rd9, %rd231;
	ld.shared.f32 	%f1655, [%r27+512];
	// begin inline asm
	{.reg .pred p;
 setp.ne.b32 p, %r321, 0;
 @p st.global.f32 [%rd168], %f1655;}

	// end inline asm
	mul.lo.s32 	%r389, %r31, 5;
	mul.wide.u32 	%rd232, %r389, 4;
	add.s64 	%rd169, %rd9, %rd232;
	ld.shared.f32 	%f1656, [%r27+640];
	// begin inline asm
	{.reg .pred p;
 setp.ne.b32 p, %r321, 0;
 @p st.global.f32 [%rd169], %f1656;}

	// end inline asm
	mul.lo.s32 	%r390, %r31, 6;
	mul.wide.u32 	%rd233, %r390, 4;
	add.s64 	%rd170, %rd9, %rd233;
	ld.shared.f32 	%f1657, [%r27+768];
	// begin inline asm
	{.reg .pred p;
 setp.ne.b32 p, %r321, 0;
 @p st.global.f32 [%rd170], %f1657;}

	// end inline asm
	mul.lo.s32 	%r391, %r31, 7;
	mul.wide.u32 	%rd234, %r391, 4;
	add.s64 	%rd171, %rd9, %rd234;
	ld.shared.f32 	%f1658, [%r27+896];
	// begin inline asm
	{.reg .pred p;
 setp.ne.b32 p, %r321, 0;
 @p st.global.f32 [%rd171], %f1658;}

	// end inline asm
	shl.b32 	%r392, %r31, 3;
	mul.wide.u32 	%rd235, %r392, 4;
	add.s64 	%rd172, %rd9, %rd235;
	ld.shared.f32 	%f1659, [%r27+1024];
	// begin inline asm
	{.reg .pred p;
 setp.ne.b32 p, %r321, 0;
 @p st.global.f32 [%rd172], %f1659;}

	// end inline asm
	mul.lo.s32 	%r393, %r31, 9;
	mul.wide.u32 	%rd236, %r393, 4;
	add.s64 	%rd173, %rd9, %rd236;
	ld.shared.f32 	%f1660, [%r27+1152];
	// begin inline asm
	{.reg .pred p;
 setp.ne.b32 p, %r321, 0;
 @p st.global.f32 [%rd173], %f1660;}

	// end inline asm
	mul.lo.s32 	%r394, %r31, 10;
	mul.wide.u32 	%rd237, %r394, 4;
	add.s64 	%rd174, %rd9, %rd237;
	ld.shared.f32 	%f1661, [%r27+1280];
	// begin inline asm
	{.reg .pred p;
 setp.ne.b32 p, %r321, 0;
 @p st.global.f32 [%rd174], %f1661;}

	// end inline asm
	mul.lo.s32 	%r395, %r31, 11;
	mul.wide.u32 	%rd238, %r395, 4;
	add.s64 	%rd175, %rd9, %rd238;
	ld.shared.f32 	%f1662, [%r27+1408];
	// begin inline asm
	{.reg .pred p;
 setp.ne.b32 p, %r321, 0;
 @p st.global.f32 [%rd175], %f1662;}

	// end inline asm
	mul.lo.s32 	%r396, %r31, 12;
	mul.wide.u32 	%rd239, %r396, 4;
	add.s64 	%rd176, %rd9, %rd239;
	ld.shared.f32 	%f1663, [%r27+1536];
	// begin inline asm
	{.reg .pred p;
 setp.ne.b32 p, %r321, 0;
 @p st.global.f32 [%rd176], %f1663;}

	// end inline asm
	mul.lo.s32 	%r397, %r31, 13;
	mul.wide.u32 	%rd240, %r397, 4;
	add.s64 	%rd177, %rd9, %rd240;
	ld.shared.f32 	%f1664, [%r27+1664];
	// begin inline asm
	{.reg .pred p;
 setp.ne.b32 p, %r321, 0;
 @p st.global.f32 [%rd177], %f1664;}

	// end inline asm
	mul.lo.s32 	%r398, %r31, 14;
	mul.wide.u32 	%rd241, %r398, 4;
	add.s64 	%rd178, %rd9, %rd241;
	ld.shared.f32 	%f1665, [%r27+1792];
	// begin inline asm
	{.reg .pred p;
 setp.ne.b32 p, %r321, 0;
 @p st.global.f32 [%rd178], %f1665;}

	// end inline asm
	mul.lo.s32 	%r399, %r31, 15;
	mul.wide.u32 	%rd242, %r399, 4;
	add.s64 	%rd179, %rd9, %rd242;
	ld.shared.f32 	%f1666, [%r27+1920];
	// begin inline asm
	{.reg .pred p;
 setp.ne.b32 p, %r321, 0;
 @p st.global.f32 [%rd179], %f1666;}

	// end inline asm
	bar.sync 	0;
	// begin inline asm
	st.shared.v4.f32 [%r177], {%f261, %f262, %f263, %f264};

	// end inline asm
	// begin inline asm
	st.shared.v4.f32 [%r363], {%f269, %f270, %f271, %f272};

	// end inline asm
	// begin inline asm
	st.shared.v4.f32 [%r364], {%f277, %f278, %f279, %f280};

	// end inline asm
	// begin inline asm
	st.shared.v4.f32 [%r365], {%f285, %f286, %f287, %f288};

	// end inline asm
	bar.sync 	0;
	setp.gt.u32 	%p34, %r383, 32;
	selp.u32 	%r341, 1, 0, %p34;
	add.s64 	%rd180, %rd9, 128;
	ld.shared.f32 	%f1683, [%r27];
	// begin inline asm
	{.reg .pred p;
 setp.ne.b32 p, %r341, 0;
 @p st.global.f32 [%rd180], %f1683;}

	// end inline asm
	add.s64 	%rd181, %rd165, 128;
	ld.shared.f32 	%f1684, [%r27+128];
	// begin inline asm
	{.reg .pred p;
 setp.ne.b32 p, %r341, 0;
 @p st.global.f32 [%rd181], %f1684;}

	// end inline asm
	add.s64 	%rd182, %rd166, 128;
	ld.shared.f32 	%f1685, [%r27+256];
	// begin inline asm
	{.reg .pred p;
 setp.ne.b32 p, %r341, 0;
 @p st.global.f32 [%rd182], %f1685;}

	// end inline asm
	add.s64 	%rd183, %rd167, 128;
	ld.shared.f32 	%f1686, [%r27+384];
	// begin inline asm
	{.reg .pred p;
 setp.ne.b32 p, %r341, 0;
 @p st.global.f32 [%rd183], %f1686;}

	// end inline asm
	add.s64 	%rd184, %rd168, 128;
	ld.shared.f32 	%f1687, [%r27+512];
	// begin inline asm
	{.reg .pred p;
 setp.ne.b32 p, %r341, 0;
 @p st.global.f32 [%rd184], %f1687;}

	// end inline asm
	add.s64 	%rd185, %rd169, 128;
	ld.shared.f32 	%f1688, [%r27+640];
	// begin inline asm
	{.reg .pred p;
 setp.ne.b32 p, %r341, 0;
 @p st.global.f32 [%rd185], %f1688;}

	// end inline asm
	add.s64 	%rd186, %rd170, 128;
	ld.shared.f32 	%f1689, [%r27+768];
	// begin inline asm
	{.reg .pred p;
 setp.ne.b32 p, %r341, 0;
 @p st.global.f32 [%rd186], %f1689;}

	// end inline asm
	add.s64 	%rd187, %rd171, 128;
	ld.shared.f32 	%f1690, [%r27+896];
	// begin inline asm
	{.reg .pred p;
 setp.ne.b32 p, %r341, 0;
 @p st.global.f32 [%rd187], %f1690;}

	// end inline asm
	add.s64 	%rd188, %rd172, 128;
	ld.shared.f32 	%f1691, [%r27+1024];
	// begin inline asm
	{.reg .pred p;
 setp.ne.b32 p, %r341, 0;
 @p st.global.f32 [%rd188], %f1691;}

	// end inline asm
	add.s64 	%rd189, %rd173, 128;
	ld.shared.f32 	%f1692, [%r27+1152];
	// begin inline asm
	{.reg .pred p;
 setp.ne.b32 p, %r341, 0;
 @p st.global.f32 [%rd189], %f1692;}

	// end inline asm
	add.s64 	%rd190, %rd174, 128;
	ld.shared.f32 	%f1693, [%r27+1280];
	// begin inline asm
	{.reg .pred p;
 setp.ne.b32 p, %r341, 0;
 @p st.global.f32 [%rd190], %f1693;}

	// end inline asm
	add.s64 	%rd191, %rd175, 128;
	ld.shared.f32 	%f1694, [%r27+1408];
	// begin inline asm
	{.reg .pred p;
 setp.ne.b32 p, %r341, 0;
 @p st.global.f32 [%rd191], %f1694;}

	// end inline asm
	add.s64 	%rd192, %rd176, 128;
	ld.shared.f32 	%f1695, [%r27+1536];
	// begin inline asm
	{.reg .pred p;
 setp.ne.b32 p, %r341, 0;
 @p st.global.f32 [%rd192], %f1695;}

	// end inline asm
	add.s64 	%rd193, %rd177, 128;
	ld.shared.f32 	%f1696, [%r27+1664];
	// begin inline asm
	{.reg .pred p;
 setp.ne.b32 p, %r341, 0;
 @p st.global.f32 [%rd193], %f1696;}

	// end inline asm
	add.s64 	%rd194, %rd178, 128;
	ld.shared.f32 	%f1697, [%r27+1792];
	// begin inline asm
	{.reg .pred p;
 setp.ne.b32 p, %r341, 0;
 @p st.global.f32 [%rd194], %f1697;}

	// end inline asm
	add.s64 	%rd195, %rd179, 128;
	ld.shared.f32 	%f1698, [%r27+1920];
	// begin inline asm
	{.reg .pred p;
 setp.ne.b32 p, %r341, 0;
 @p st.global.f32 [%rd195], %f1698;}

	// end inline asm
	setp.gt.u32 	%p35, %r385, 16;
	shl.b32 	%r400, %r31, 4;
	bar.sync 	0;
	// begin inline asm
	st.shared.v4.f32 [%r177], {%f289, %f290, %f291, %f292};

	// end inline asm
	// begin inline asm
	st.shared.v4.f32 [%r363], {%f297, %f298, %f299, %f300};

	// end inline asm
	// begin inline asm
	st.shared.v4.f32 [%r364], {%f305, %f306, %f307, %f308};

	// end inline asm
	// begin inline asm
	st.shared.v4.f32 [%r365], {%f313, %f314, %f315, %f316};

	// end inline asm
	bar.sync 	0;
	and.pred  	%p36, %p35, %p33;
	selp.u32 	%r361, 1, 0, %p36;
	mul.wide.u32 	%rd243, %r400, 4;
	add.s64 	%rd196, %rd9, %rd243;
	ld.shared.f32 	%f1715, [%r27];
	// begin inline asm
	{.reg .pred p;
 setp.ne.b32 p, %r361, 0;
 @p st.global.f32 [%rd196], %f1715;}

	// end inline asm
	mul.lo.s32 	%r401, %r31, 17;
	mul.wide.u32 	%rd244, %r401, 4;
	add.s64 	%rd197, %rd9, %rd244;
	ld.shared.f32 	%f1716, [%r27+128];
	// begin inline asm
	{.reg .pred p;
 setp.ne.b32 p, %r361, 0;
 @p st.global.f32 [%rd197], %f1716;}

	// end inline asm
	mul.lo.s32 	%r402, %r31, 18;
	mul.wide.u32 	%rd245, %r402, 4;
	add.s64 	%rd198, %rd9, %rd245;
	ld.shared.f32 	%f1717, [%r27+256];
	// begin inline asm
	{.reg .pred p;
 setp.ne.b32 p, %r361, 0;
 @p st.global.f32 [%rd198], %f1717;}

	// end inline asm
	mul.lo.s32 	%r403, %r31, 19;
	mul.wide.u32 	%rd246, %r403, 4;
	add.s64 	%rd199, %rd9, %rd246;
	ld.shared.f32 	%f1718, [%r27+384];
	// begin inline asm
	{.reg .pred p;
 setp.ne.b32 p, %r361, 0;
 @p st.global.f32 [%rd199], %f1718;}

	// end inline asm
	mul.lo.s32 	%r404, %r31, 20;
	mul.wide.u32 	%rd247, %r404, 4;
	add.s64 	%rd200, %rd9, %rd247;
	ld.shared.f32 	%f1719, [%r27+512];
	// begin inline asm
	{.reg .pred p;
 setp.ne.b32 p, %r361, 0;
 @p st.global.f32 [%rd200], %f1719;}

	// end inline asm
	mul.lo.s32 	%r405, %r31, 21;
	mul.wide.u32 	%rd248, %r405, 4;
	add.s64 	%rd201, %rd9, %rd248;
	ld.shared.f32 	%f1720, [%r27+640];
	// begin inline asm
	{.reg .pred p;
 setp.ne.b32 p, %r361, 0;
 @p st.global.f32 [%rd201], %f1720;}

	// end inline asm
	mul.lo.s32 	%r406, %r31, 22;
	mul.wide.u32 	%rd249, %r406, 4;
	add.s64 	%rd202, %rd9, %rd249;
	ld.shared.f32 	%f1721, [%r27+768];
	// begin inline asm
	{.reg .pred p;
 setp.ne.b32 p, %r361, 0;
 @p st.global.f32 [%rd202], %f1721;}

	// end inline asm
	mul.lo.s32 	%r407, %r31, 23;
	mul.wide.u32 	%rd250, %r407, 4;
	add.s64 	%rd203, %rd9, %rd250;
	ld.shared.f32 	%f1722, [%r27+896];
	// begin inline asm
	{.reg .pred p;
 setp.ne.b32 p, %r361, 0;
 @p st.global.f32 [%rd203], %f1722;}

	// end inline asm
	mul.lo.s32 	%r408, %r31, 24;
	mul.wide.u32 	%rd251, %r408, 4;
	add.s64 	%rd204, %rd9, %rd251;
	ld.shared.f32 	%f1723, [%r27+1024];
	// begin inline asm
	{.reg .pred p;
 setp.ne.b32 p, %r361, 0;
 @p st.global.f32 [%rd204], %f1723;}

	// end inline asm
	mul.lo.s32 	%r409, %r31, 25;
	mul.wide.u32 	%rd252, %r409, 4;
	add.s64 	%rd205, %rd9, %rd252;
	ld.shared.f32 	%f1724, [%r27+1152];
	// begin inline asm
	{.reg .pred p;
 setp.ne.b32 p, %r361, 0;
 @p st.global.f32 [%rd205], %f1724;}

	// end inline asm
	mul.lo.s32 	%r410, %r31, 26;
	mul.wide.u32 	%rd253, %r410, 4;
	add.s64 	%rd206, %rd9, %rd253;
	ld.shared.f32 	%f1725, [%r27+1280];
	// begin inline asm
	{.reg .pred p;
 setp.ne.b32 p, %r361, 0;
 @p st.global.f32 [%rd206], %f1725;}

	// end inline asm
	mul.lo.s32 	%r411, %r31, 27;
	mul.wide.u32 	%rd254, %r411, 4;
	add.s64 	%rd207, %rd9, %rd254;
	ld.shared.f32 	%f1726, [%r27+1408];
	// begin inline asm
	{.reg .pred p;
 setp.ne.b32 p, %r361, 0;
 @p st.global.f32 [%rd207], %f1726;}

	// end inline asm
	mul.lo.s32 	%r412, %r31, 28;
	mul.wide.u32 	%rd255, %r412, 4;
	add.s64 	%rd208, %rd9, %rd255;
	ld.shared.f32 	%f1727, [%r27+1536];
	// begin inline asm
	{.reg .pred p;
 setp.ne.b32 p, %r361, 0;
 @p st.global.f32 [%rd208], %f1727;}

	// end inline asm
	mul.lo.s32 	%r413, %r31, 29;
	mul.wide.u32 	%rd256, %r413, 4;
	add.s64 	%rd209, %rd9, %rd256;
	ld.shared.f32 	%f1728, [%r27+1664];
	// begin inline asm
	{.reg .pred p;
 setp.ne.b32 p, %r361, 0;
 @p st.global.f32 [%rd209], %f1728;}

	// end inline asm
	mul.lo.s32 	%r414, %r31, 30;
	mul.wide.u32 	%rd257, %r414, 4;
	add.s64 	%rd210, %rd9, %rd257;
	ld.shared.f32 	%f1729, [%r27+1792];
	// begin inline asm
	{.reg .pred p;
 setp.ne.b32 p, %r361, 0;
 @p st.global.f32 [%rd210], %f1729;}

	// end inline asm
	mul.lo.s32 	%r415, %r31, 31;
	mul.wide.u32 	%rd258, %r415, 4;
	add.s64 	%rd211, %rd9, %rd258;
	ld.shared.f32 	%f1730, [%r27+1920];
	// begin inline asm
	{.reg .pred p;
 setp.ne.b32 p, %r361, 0;
 @p st.global.f32 [%rd211], %f1730;}

	// end inline asm
	bar.sync 	0;
	// begin inline asm
	st.shared.v4.f32 [%r177], {%f293, %f294, %f295, %f296};

	// end inline asm
	// begin inline asm
	st.shared.v4.f32 [%r363], {%f301, %f302, %f303, %f304};

	// end inline asm
	// begin inline asm
	st.shared.v4.f32 [%r364], {%f309, %f310, %f311, %f312};

	// end inline asm
	// begin inline asm
	st.shared.v4.f32 [%r365], {%f317, %f318, %f319, %f320};

	// end inline asm
	bar.sync 	0;
	and.pred  	%p37, %p35, %p34;
	selp.u32 	%r381, 1, 0, %p37;
	add.s64 	%rd212, %rd196, 128;
	ld.shared.f32 	%f1747, [%r27];
	// begin inline asm
	{.reg .pred p;
 setp.ne.b32 p, %r381, 0;
 @p st.global.f32 [%rd212], %f1747;}

	// end inline asm
	add.s64 	%rd213, %rd197, 128;
	ld.shared.f32 	%f1748, [%r27+128];
	// begin inline asm
	{.reg .pred p;
 setp.ne.b32 p, %r381, 0;
 @p st.global.f32 [%rd213], %f1748;}

	// end inline asm
	add.s64 	%rd214, %rd198, 128;
	ld.shared.f32 	%f1749, [%r27+256];
	// begin inline asm
	{.reg .pred p;
 setp.ne.b32 p, %r381, 0;
 @p st.global.f32 [%rd214], %f1749;}

	// end inline asm
	add.s64 	%rd215, %rd199, 128;
	ld.shared.f32 	%f1750, [%r27+384];
	// begin inline asm
	{.reg .pred p;
 setp.ne.b32 p, %r381, 0;
 @p st.global.f32 [%rd215], %f1750;}

	// end inline asm
	add.s64 	%rd216, %rd200, 128;
	ld.shared.f32 	%f1751, [%r27+512];
	// begin inline asm
	{.reg .pred p;
 setp.ne.b32 p, %r381, 0;
 @p st.global.f32 [%rd216], %f1751;}

	// end inline asm
	add.s64 	%rd217, %rd201, 128;
	ld.shared.f32 	%f1752, [%r27+640];
	// begin inline asm
	{.reg .pred p;
 setp.ne.b32 p, %r381, 0;
 @p st.global.f32 [%rd217], %f1752;}

	// end inline asm
	add.s64 	%rd218, %rd202, 128;
	ld.shared.f32 	%f1753, [%r27+768];
	// begin inline asm
	{.reg .pred p;
 setp.ne.b32 p, %r381, 0;
 @p st.global.f32 [%rd218], %f1753;}

	// end inline asm
	add.s64 	%rd219, %rd203, 128;
	ld.shared.f32 	%f1754, [%r27+896];
	// begin inline asm
	{.reg .pred p;
 setp.ne.b32 p, %r381, 0;
 @p st.global.f32 [%rd219], %f1754;}

	// end inline asm
	add.s64 	%rd220, %rd204, 128;
	ld.shared.f32 	%f1755, [%r27+1024];
	// begin inline asm
	{.reg .pred p;
 setp.ne.b32 p, %r381, 0;
 @p st.global.f32 [%rd220], %f1755;}

	// end inline asm
	add.s64 	%rd221, %rd205, 128;
	ld.shared.f32 	%f1756, [%r27+1152];
	// begin inline asm
	{.reg .pred p;
 setp.ne.b32 p, %r381, 0;
 @p st.global.f32 [%rd221], %f1756;}

	// end inline asm
	add.s64 	%rd222, %rd206, 128;
	ld.shared.f32 	%f1757, [%r27+1280];
	// begin inline asm
	{.reg .pred p;
 setp.ne.b32 p, %r381, 0;
 @p st.global.f32 [%rd222], %f1757;}

	// end inline asm
	add.s64 	%rd223, %rd207, 128;
	ld.shared.f32 	%f1758, [%r27+1408];
	// begin inline asm
	{.reg .pred p;
 setp.ne.b32 p, %r381, 0;
 @p st.global.f32 [%rd223], %f1758;}

	// end inline asm
	add.s64 	%rd224, %rd208, 128;
	ld.shared.f32 	%f1759, [%r27+1536];
	// begin inline asm
	{.reg .pred p;
 setp.ne.b32 p, %r381, 0;
 @p st.global.f32 [%rd224], %f1759;}

	// end inline asm
	add.s64 	%rd225, %rd209, 128;
	ld.shared.f32 	%f1760, [%r27+1664];
	// begin inline asm
	{.reg .pred p;
 setp.ne.b32 p, %r381, 0;
 @p st.global.f32 [%rd225], %f1760;}

	// end inline asm
	add.s64 	%rd226, %rd210, 128;
	ld.shared.f32 	%f1761, [%r27+1792];
	// begin inline asm
	{.reg .pred p;
 setp.ne.b32 p, %r381, 0;
 @p st.global.f32 [%rd226], %f1761;}

	// end inline asm
	add.s64 	%rd227, %rd211, 128;
	ld.shared.f32 	%f1762, [%r27+1920];
	// begin inline asm
	{.reg .pred p;
 setp.ne.b32 p, %r381, 0;
 @p st.global.f32 [%rd227], %f1762;}

	// end inline asm
$L__BB0_7:
	ret;

}


// ===== COMPILED SASS (sm_100) =====

	.target	sm_100

	.elftype	@"ET_EXEC"


//--------------------- .note.nv.tkinfo           --------------------------
	.section	.note.nv.tkinfo,"",@"SHT_NOTE"
	.sectionflags	@"SHF_NOTE_NV_TKINFO"
	.tkinfo
        /*0018*/ 	.word	0x00000002
        /*0030*/ 	.string	""
        /*0030*/ 	.string	"ptxas"
        /*0030*/ 	.string	"Cuda compilation tools, release 13.0, V13.0.88"
        /*0030*/ 	.string	"Build cuda_13.0.r13.0/compiler.36424714_0"
        /*0030*/ 	.string	"-arch sm_100 -m 64 "



//--------------------- .note.nv.cuinfo           --------------------------
	.section	.note.nv.cuinfo,"",@"SHT_NOTE"
	.sectionflags	@"SHF_NOTE_NV_CUINFO"
        /*0018*/ 	.short	0x0002
        /*001a*/ 	.short	0x0064
        /*001c*/ 	.short	0x0082
	.zero		2


//--------------------- .nv.info                  --------------------------
	.section	.nv.info,"",@"SHT_CUDA_INFO"
	.align	4


	//----- nvinfo : EIATTR_REGCOUNT
	.align		4
        /*0000*/ 	.byte	0x04, 0x2f
        /*0002*/ 	.short	(.L_1 - .L_0)
	.align		4
.L_0:
        /*0004*/ 	.word	index@(_Z22sgemm_128x128x8_kernelPKfS0_Pfjjjjj)
        /*0008*/ 	.word	0x0000007f


	//----- nvinfo : EIATTR_FRAME_SIZE
	.align		4
.L_1:
        /*000c*/ 	.byte	0x04, 0x11
        /*000e*/ 	.short	(.L_3 - .L_2)
	.align		4
.L_2:
        /*0010*/ 	.word	index@(_Z22sgemm_128x128x8_kernelPKfS0_Pfjjjjj)
        /*0014*/ 	.word	0x00000000


	//----- nvinfo : EIATTR_MIN_STACK_SIZE
	.align		4
.L_3:
        /*0018*/ 	.byte	0x04, 0x12
        /*001a*/ 	.short	(.L_5 - .L_4)
	.align		4
.L_4:
        /*001c*/ 	.word	index@(_Z22sgemm_128x128x8_kernelPKfS0_Pfjjjjj)
        /*0020*/ 	.word	0x00000000
.L_5:


//--------------------- .nv.compat                --------------------------
	.section	.nv.compat,"",@"SHT_CUDA_COMPAT_INFO"
	.align	4
        /*0000*/ 	.byte	0x02, 0x09, 0x00, 0x00, 0x02, 0x02, 0x01, 0x00, 0x02, 0x05, 0x05, 0x00, 0x03, 0x07, 0x01, 0x01
        /*0010*/ 	.byte	0x02, 0x03, 0x00, 0x00, 0x02, 0x06, 0x01, 0x00, 0x04, 0x0b, 0x08, 0x00, 0x09, 0x00, 0x00, 0x00
        /*0020*/ 	.byte	0x00, 0x00, 0x00, 0x00


//--------------------- .nv.info._Z22sgemm_128x128x8_kernelPKfS0_Pfjjjjj --------------------------
	.section	.nv.info._Z22sgemm_128x128x8_kernelPKfS0_Pfjjjjj,"",@"SHT_CUDA_INFO"
	.sectionflags	@""
	.align	4


	//----- nvinfo : EIATTR_CUDA_API_VERSION
	.align		4
        /*0000*/ 	.byte	0x04, 0x37
        /*0002*/ 	.short	(.L_7 - .L_6)
.L_6:
        /*0004*/ 	.word	0x00000082


	//----- nvinfo : EIATTR_KPARAM_INFO
	.align		4
.L_7:
        /*0008*/ 	.byte	0x04, 0x17
        /*000a*/ 	.short	(.L_9 - .L_8)
.L_8:
        /*000c*/ 	.word	0x00000000
        /*0010*/ 	.short	0x0007
        /*0012*/ 	.short	0x0028
        /*0014*/ 	.byte	0x00, 0xf0, 0x11, 0x00


	//----- nvinfo : EIATTR_KPARAM_INFO
	.align		4
.L_9:
        /*0018*/ 	.byte	0x04, 0x17
        /*001a*/ 	.short	(.L_11 - .L_10)
.L_10:
        /*001c*/ 	.word	0x00000000
        /*0020*/ 	.short	0x0006
        /*0022*/ 	.short	0x0024
        /*0024*/ 	.byte	0x00, 0xf0, 0x11, 0x00


	//----- nvinfo : EIATTR_KPARAM_INFO
	.align		4
.L_11:
        /*0028*/ 	.byte	0x04, 0x17
        /*002a*/ 	.short	(.L_13 - .L_12)
.L_12:
        /*002c*/ 	.word	0x00000000
        /*0030*/ 	.short	0x0005
        /*0032*/ 	.short	0x0020
        /*0034*/ 	.byte	0x00, 0xf0, 0x11, 0x00


	//----- nvinfo : EIATTR_KPARAM_INFO
	.align		4
.L_13:
        /*0038*/ 	.byte	0x04, 0x17
        /*003a*/ 	.short	(.L_15 - .L_14)
.L_14:
        /*003c*/ 	.word	0x00000000
        /*0040*/ 	.short	0x0004
        /*0042*/ 	.short	0x001c
        /*0044*/ 	.byte	0x00, 0xf0, 0x11, 0x00


	//----- nvinfo : EIATTR_KPARAM_INFO
	.align		4
.L_15:
        /*0048*/ 	.byte	0x04, 0x17
        /*004a*/ 	.short	(.L_17 - .L_16)
.L_16:
        /*004c*/ 	.word	0x00000000
        /*0050*/ 	.short	0x0003
        /*0052*/ 	.short	0x0018
        /*0054*/ 	.byte	0x00, 0xf0, 0x11, 0x00


	//----- nvinfo : EIATTR_KPARAM_INFO
	.align		4
.L_17:
        /*0058*/ 	.byte	0x04, 0x17
        /*005a*/ 	.short	(.L_19 - .L_18)
.L_18:
        /*005c*/ 	.word	0x00000000
        /*0060*/ 	.short	0x0002
        /*0062*/ 	.short	0x0010
        /*0064*/ 	.byte	0x00, 0xf5, 0x21, 0x00


	//----- nvinfo : EIATTR_KPARAM_INFO
	.align		4
.L_19:
        /*0068*/ 	.byte	0x04, 0x17
        /*006a*/ 	.short	(.L_21 - .L_20)
.L_20:
        /*006c*/ 	.word	0x00000000
        /*0070*/ 	.short	0x0001
        /*0072*/ 	.short	0x0008
        /*0074*/ 	.byte	0x00, 0xf5, 0x21, 0x00


	//----- nvinfo : EIATTR_KPARAM_INFO
	.align		4
.L_21:
        /*0078*/ 	.byte	0x04, 0x17
        /*007a*/ 	.short	(.L_23 - .L_22)
.L_22:
        /*007c*/ 	.word	0x00000000
        /*0080*/ 	.short	0x0000
        /*0082*/ 	.short	0x0000
        /*0084*/ 	.byte	0x00, 0xf5, 0x21, 0x00


	//----- nvinfo : EIATTR_SPARSE_MMA_MASK
	.align		4
.L_23:
        /*0088*/ 	.byte	0x03, 0x50
        /*008a*/ 	.short	0x0000


	//----- nvinfo : EIATTR_MAXREG_COUNT
	.align		4
        /*008c*/ 	.byte	0x03, 0x1b
        /*008e*/ 	.short	0x0080


	//----- nvinfo : EIATTR_NUM_BARRIERS
	.align		4
        /*0090*/ 	.byte	0x02, 0x4c
        /*0092*/ 	.byte	0x01
	.zero		1


	//----- nvinfo : EIATTR_MERCURY_ISA_VERSION
	.align		4
        /*0094*/ 	.byte	0x03, 0x5f
        /*0096*/ 	.short	0x0101


	//----- nvinfo : EIATTR_VRC_CTA_INIT_COUNT
	.align		4
        /*0098*/ 	.byte	0x02, 0x4a
	.zero		1
	.zero		1


	//----- nvinfo : EIATTR_EXIT_INSTR_OFFSETS
	.align		4
        /*009c*/ 	.byte	0x04, 0x1c
        /*009e*/ 	.short	(.L_25 - .L_24)


	//   ....[0]....
.L_24:
        /*00a0*/ 	.word	0x000033b0


	//   ....[1]....
        /*00a4*/ 	.word	0x00006040


	//   ....[2]....
        /*00a8*/ 	.word	0x00006070


	//   ....[3]....
        /*00ac*/ 	.word	0x00006e40


	//   ....[4]....
        /*00b0*/ 	.word	0x00006e70


	//----- nvinfo : EIATTR_MAX_THREADS
	.align		4
.L_25:
        /*00b4*/ 	.byte	0x04, 0x05
        /*00b6*/ 	.short	(.L_27 - .L_26)
.L_26:
        /*00b8*/ 	.word	0x00000100
        /*00bc*/ 	.word	0x00000001
        /*00c0*/ 	.word	0x00000001


	//----- nvinfo : EIATTR_CRS_STACK_SIZE
	.align		4
.L_27:
        /*00c4*/ 	.byte	0x04, 0x1e
        /*00c6*/ 	.short	(.L_29 - .L_28)
.L_28:
        /*00c8*/ 	.word	0x00000000


	//----- nvinfo : EIATTR_CBANK_PARAM_SIZE
	.align		4
.L_29:
        /*00cc*/ 	.byte	0x03, 0x19
        /*00ce*/ 	.short	0x002c


	//----- nvinfo : EIATTR_PARAM_CBANK
	.align		4
        /*00d0*/ 	.byte	0x04, 0x0a
        /*00d2*/ 	.short	(.L_31 - .L_30)
	.align		4
.L_30:
        /*00d4*/ 	.word	index@(.nv.constant0._Z22sgemm_128x128x8_kernelPKfS0_Pfjjjjj)
        /*00d8*/ 	.short	0x0380
        /*00da*/ 	.short	0x002c


	//----- nvinfo : EIATTR_SW_WAR
	.align		4
.L_31:
        /*00dc*/ 	.byte	0x04, 0x36
        /*00de*/ 	.short	(.L_33 - .L_32)
.L_32:
        /*00e0*/ 	.word	0x00000008
.L_33:


//--------------------- .nv.callgraph             --------------------------
	.section	.nv.callgraph,"",@"SHT_CUDA_CALLGRAPH"
	.align	4
	.sectionentsize	8
	.align		4
        /*0000*/ 	.word	0x00000000
	.align		4
        /*0004*/ 	.word	0xffffffff
	.align		4
        /*0008*/ 	.word	0x00000000
	.align		4
        /*000c*/ 	.word	0xfffffffe
	.align		4
        /*0010*/ 	.word	0x00000000
	.align		4
        /*0014*/ 	.word	0xfffffffd
	.align		4
        /*0018*/ 	.word	0x00000000
	.align		4
        /*001c*/ 	.word	0xfffffffc


//--------------------- .text._Z22sgemm_128x128x8_kernelPKfS0_Pfjjjjj --------------------------
	.section	.text._Z22sgemm_128x128x8_kernelPKfS0_Pfjjjjj,"ax",@progbits
	.align	128
        .global         _Z22sgemm_128x128x8_kernelPKfS0_Pfjjjjj
        .type           _Z22sgemm_128x128x8_kernelPKfS0_Pfjjjjj,@function
        .size           _Z22sgemm_128x128x8_kernelPKfS0_Pfjjjjj,(.L_x_4 - _Z22sgemm_128x128x8_kernelPKfS0_Pfjjjjj)
        .other          _Z22sgemm_128x128x8_kernelPKfS0_Pfjjjjj,@"STO_CUDA_ENTRY STV_DEFAULT"
_Z22sgemm_128x128x8_kernelPKfS0_Pfjjjjj:
.text._Z22sgemm_128x128x8_kernelPKfS0_Pfjjjjj:
[----:B------:R-:W-:Y:S01]  /*0000*/  LDC R1, c[0x0][0x37c] ;  /* 0x0000df00ff017b82 */ /* 0x000fe20000000800 */
[----:B------:R-:W0:Y:S07]  /*0010*/  S2R R11, SR_CTAID.Y ;  /* 0x00000000000b7919 */ /* 0x000e2e0000002600 */
[----:B------:R-:W1:Y:S01]  /*0020*/  LDC R2, c[0x0][0x3a0] ;  /* 0x0000e800ff027b82 */ /* 0x000e620000000800 */
[----:B------:R-:W2:Y:S01]  /*0030*/  LDCU.128 UR12, c[0x0][0x380] ;  /* 0x00007000ff0c77ac */ /* 0x000ea20008000c00 */
[----:B------:R-:W3:Y:S01]  /*0040*/  S2R R25, SR_TID.X ;  /* 0x0000000000197919 */ /* 0x000ee20000002100 */
[----:B------:R-:W4:Y:S01]  /*0050*/  LDCU.64 UR6, c[0x0][0x398] ;  /* 0x00007300ff0677ac */ /* 0x000f220008000a00 */
[----:B------:R-:W5:Y:S01]  /*0060*/  S2R R3, SR_CTAID.X ;  /* 0x0000000000037919 */ /* 0x000f620000002500 */
[----:B------:R-:W2:Y:S01]  /*0070*/  LDCU UR4, c[0x0][0x3a4] ;  /* 0x00007480ff0477ac */ /* 0x000ea20008000800 */
[----:B------:R-:W5:Y:S01]  /*0080*/  LDCU.64 UR8, c[0x0][0x358] ;  /* 0x00006b00ff0877ac */ /* 0x000f620008000a00 */
[----:B----4-:R-:W-:-:S02]  /*0090*/  MOV R22, UR7 ;  /* 0x0000000700167c02 */ /* 0x010fc40008000f00 */
[----:B-1----:R-:W-:Y:S01]  /*00a0*/  IADD3 R16, PT, PT, R2, 0x7, RZ ;  /* 0x0000000702107810 */ /* 0x002fe20007ffe0ff */
[----:B--2---:R-:W-:-:S03]  /*00b0*/  USHF.L.U32 UR7, UR4, 0x1, URZ ;  /* 0x0000000104077899 */ /* 0x004fc600080006ff */
[----:B------:R-:W-:Y:S02]  /*00c0*/  SHF.R.U32.HI R16, RZ, 0x3, R16 ;  /* 0x00000003ff107819 */ /* 0x000fe40000011610 */
[----:B0-----:R-:W-:Y:S02]  /*00d0*/  SHF.L.U32 R11, R11, 0x7, RZ ;  /* 0x000000070b0b7819 */ /* 0x001fe400000006ff */
[----:B------:R-:W-:Y:S02]  /*00e0*/  IADD3 R23, PT, PT, R16, -0x1, RZ ;  /* 0xffffffff10177810 */ /* 0x000fe40007ffe0ff */
[----:B---3--:R-:W-:Y:S02]  /*00f0*/  SHF.R.U32.HI R8, RZ, 0x1, R25 ;  /* 0x00000001ff087819 */ /* 0x008fe40000011619 */
[----:B------:R-:W-:Y:S01]  /*0100*/  LOP3.LUT R17, R25, 0x7, RZ, 0xc0, !PT ;  /* 0x0000000719117812 */ /* 0x000fe200078ec0ff */
[----:B------:R-:W-:Y:S01]  /*0110*/  IMAD R27, R23, -0x8, R2 ;  /* 0xfffffff8171b7824 */ /* 0x000fe200078e0202 */
[----:B------:R-:W-:-:S02]  /*0120*/  LOP3.LUT R9, R11, 0x7c, R8, 0xf8, !PT ;  /* 0x0000007c0b097812 */ /* 0x000fc400078ef808 */
[----:B------:R-:W-:Y:S02]  /*0130*/  LOP3.LUT R0, R25, 0x1f, RZ, 0xc0, !PT ;  /* 0x0000001f19007812 */ /* 0x000fe400078ec0ff */
[----:B------:R-:W-:Y:S01]  /*0140*/  ISETP.GE.U32.AND P1, PT, R17, R27, PT ;  /* 0x0000001b1100720c */ /* 0x000fe20003f26070 */
[C---:B------:R-:W-:Y:S01]  /*0150*/  IMAD R4, R9.reuse, R2, RZ ;  /* 0x0000000209047224 */ /* 0x040fe200078e02ff */
[----:B------:R-:W-:Y:S02]  /*0160*/  LOP3.LUT R2, R9, 0x1, RZ, 0xfc, !PT ;  /* 0x0000000109027812 */ /* 0x000fe400078efcff */
[----:B-----5:R-:W-:Y:S02]  /*0170*/  LEA R0, R3, R0, 0x7 ;  /* 0x0000000003007211 */ /* 0x020fe400078e38ff */
[----:B------:R-:W-:Y:S02]  /*0180*/  IADD3 R4, P0, PT, R4, R17, RZ ;  /* 0x0000001104047210 */ /* 0x000fe40007f1e0ff */
[----:B------:R-:W-:-:S02]  /*0190*/  SHF.R.U32.HI R3, RZ, 0x5, R25 ;  /* 0x00000005ff037819 */ /* 0x000fc40000011619 */
[----:B------:R-:W-:Y:S02]  /*01a0*/  LEA R14, P3, R4, UR12, 0x2 ;  /* 0x0000000c040e7c11 */ /* 0x000fe4000f8610ff */
[----:B------:R-:W-:Y:S02]  /*01b0*/  IADD3.X R5, PT, PT, RZ, RZ, RZ, P0, !PT ;  /* 0x000000ffff057210 */ /* 0x000fe400007fe4ff */
[----:B------:R-:W-:Y:S02]  /*01c0*/  ISETP.LT.U32.AND P2, PT, R2, UR6, !P1 ;  /* 0x0000000602007c0c */ /* 0x000fe4000cf41070 */
[----:B------:R-:W-:Y:S01]  /*01d0*/  LEA.HI.X R15, R4, UR13, R5, 0x2, P3 ;  /* 0x0000000d040f7c11 */ /* 0x000fe200098f1405 */
[C---:B------:R-:W-:Y:S01]  /*01e0*/  IMAD R5, R3.reuse, R22, RZ ;  /* 0x0000001603057224 */ /* 0x040fe200078e02ff */
[----:B------:R-:W-:Y:S02]  /*01f0*/  IADD3 R6, P3, PT, R14, UR4, RZ ;  /* 0x000000040e067c10 */ /* 0x000fe4000ff7e0ff */
[----:B------:R-:W-:-:S02]  /*0200*/  ISETP.GE.U32.AND P0, PT, R3, R27, PT ;  /* 0x0000001b0300720c */ /* 0x000fc40003f06070 */
[----:B------:R-:W-:Y:S02]  /*0210*/  LOP3.LUT R3, R9, 0x2, RZ, 0xfc, !PT ;  /* 0x0000000209037812 */ /* 0x000fe400078efcff */
[----:B------:R-:W-:Y:S02]  /*0220*/  SEL R29, R29, RZ, P2 ;  /* 0x000000ff1d1d7207 */ /* 0x000fe40001000000 */
[----:B------:R-:W-:Y:S02]  /*0230*/  IADD3.X R7, PT, PT, RZ, R15, RZ, P3, !PT ;  /* 0x0000000fff077210 */ /* 0x000fe40001ffe4ff */
[----:B------:R-:W-:Y:S02]  /*0240*/  ISETP.LT.U32.AND P4, PT, R3, UR6, !P1 ;  /* 0x0000000603007c0c */ /* 0x000fe4000cf81070 */
[----:B------:R-:W-:Y:S01]  /*0250*/  IADD3 R13, PT, PT, R0, 0x20, RZ ;  /* 0x00000020000d7810 */ /* 0x000fe20007ffe0ff */
[----:B------:R0:W2:Y:S01]  /*0260*/  @P2 LDG.E.CONSTANT R29, desc[UR8][R6.64] ;  /* 0x00000008061d2981 */ /* 0x0000a2000c1e9900 */
[----:B------:R-:W-:-:S02]  /*0270*/  IADD3 R12, P2, PT, R14, UR7, RZ ;  /* 0x000000070e0c7c10 */ /* 0x000fc4000ff5e0ff */
[----:B------:R-:W-:Y:S01]  /*0280*/  IADD3 R5, P5, PT, R5, R0, RZ ;  /* 0x0000000005057210 */ /* 0x000fe20007fbe0ff */
[----:B------:R-:W-:Y:S01]  /*0290*/  UIMAD UR4, UR4, 0x3, URZ ;  /* 0x00000003040478a4 */ /* 0x000fe2000f8e02ff */
[----:B------:R-:W-:Y:S02]  /*02a0*/  ISETP.LT.U32.AND P3, PT, R13, R22, !P0 ;  /* 0x000000160d00720c */ /* 0x000fe40004761070 */
[----:B------:R-:W-:Y:S02]  /*02b0*/  SEL R30, R30, RZ, P4 ;  /* 0x000000ff1e1e7207 */ /* 0x000fe40002000000 */
[----:B------:R-:W-:Y:S02]  /*02c0*/  IADD3.X R13, PT, PT, RZ, R15, RZ, P2, !PT ;  /* 0x0000000fff0d7210 */ /* 0x000fe400017fe4ff */
[----:B------:R-:W-:Y:S02]  /*02d0*/  IADD3.X R10, PT, PT, RZ, RZ, RZ, P5, !PT ;  /* 0x000000ffff0a7210 */ /* 0x000fe40002ffe4ff */
[----:B------:R-:W-:Y:S01]  /*02e0*/  SHF.L.U32 R18, R5, 0x2, RZ ;  /* 0x0000000205127819 */ /* 0x000fe200000006ff */
[----:B------:R-:W2:Y:S01]  /*02f0*/  @P4 LDG.E.CONSTANT R30, desc[UR8][R12.64] ;  /* 0x000000080c1e4981 */ /* 0x000ea2000c1e9900 */
[----:B------:R-:W-:-:S02]  /*0300*/  LOP3.LUT R4, R9, 0x3, RZ, 0xfc, !PT ;  /* 0x0000000309047812 */ /* 0x000fc400078efcff */
[----:B------:R-:W-:Y:S02]  /*0310*/  SHF.L.U64.HI R10, R5, 0x2, R10 ;  /* 0x00000002050a7819 */ /* 0x000fe4000001020a */
[----:B0-----:R-:W-:Y:S02]  /*0320*/  IADD3 R6, P5, PT, R18, UR14, RZ ;  /* 0x0000000e12067c10 */ /* 0x001fe4000ffbe0ff */
[----:B------:R-:W-:Y:S02]  /*0330*/  IADD3 R20, P4, PT, R14, UR4, RZ ;  /* 0x000000040e147c10 */ /* 0x000fe4000ff9e0ff */
[C---:B------:R-:W-:Y:S02]  /*0340*/  IADD3 R5, PT, PT, R0.reuse, 0x40, RZ ;  /* 0x0000004000057810 */ /* 0x040fe40007ffe0ff */
[----:B------:R-:W-:Y:S02]  /*0350*/  IADD3 R19, PT, PT, R0, 0x60, RZ ;  /* 0x0000006000137810 */ /* 0x000fe40007ffe0ff */
[----:B------:R-:W-:-:S02]  /*0360*/  ISETP.LT.U32.AND P2, PT, R4, UR6, !P1 ;  /* 0x0000000604007c0c */ /* 0x000fc4000cf41070 */
[----:B------:R-:W-:Y:S02]  /*0370*/  IADD3.X R7, PT, PT, R10, UR15, RZ, P5, !PT ;  /* 0x0000000f0a077c10 */ /* 0x000fe4000affe4ff */
[----:B------:R-:W-:Y:S02]  /*0380*/  IADD3.X R21, PT, PT, RZ, R15, RZ, P4, !PT ;  /* 0x0000000fff157210 */ /* 0x000fe400027fe4ff */
[----:B------:R-:W-:Y:S02]  /*0390*/  ISETP.LT.U32.AND P1, PT, R9, UR6, !P1 ;  /* 0x0000000609007c0c */ /* 0x000fe4000cf21070 */
[-C--:B------:R-:W-:Y:S02]  /*03a0*/  ISETP.LT.U32.AND P5, PT, R0, R22.reuse, !P0 ;  /* 0x000000160000720c */ /* 0x080fe400047a1070 */
[-C--:B------:R-:W-:Y:S02]  /*03b0*/  ISETP.LT.U32.AND P4, PT, R5, R22.reuse, !P0 ;  /* 0x000000160500720c */ /* 0x080fe40004781070 */
[----:B------:R-:W-:-:S02]  /*03c0*/  ISETP.LT.U32.AND P0, PT, R19, R22, !P0 ;  /* 0x000000161300720c */ /* 0x000fc40004701070 */
[----:B------:R-:W-:Y:S02]  /*03d0*/  SEL R31, R31, RZ, P2 ;  /* 0x000000ff1f1f7207 */ /* 0x000fe40001000000 */
[----:B------:R-:W-:Y:S02]  /*03e0*/  SEL R28, R28, RZ, P1 ;  /* 0x000000ff1c1c7207 */ /* 0x000fe40000800000 */
[----:B------:R-:W-:Y:S02]  /*03f0*/  SEL R26, R26, RZ, P5 ;  /* 0x000000ff1a1a7207 */ /* 0x000fe40002800000 */
[----:B------:R-:W-:Y:S01]  /*0400*/  SEL R38, R38, RZ, P3 ;  /* 0x000000ff26267207 */ /* 0x000fe20001800000 */
[----:B------:R0:W2:Y:S01]  /*0410*/  @P2 LDG.E.CONSTANT R31, desc[UR8][R20.64] ;  /* 0x00000008141f2981 */ /* 0x0000a2000c1e9900 */
[----:B------:R-:W-:Y:S02]  /*0420*/  SEL R40, R40, RZ, P4 ;  /* 0x000000ff28287207 */ /* 0x000fe40002000000 */
[----:B------:R-:W-:Y:S01]  /*0430*/  SEL R42, R42, RZ, P0 ;  /* 0x000000ff2a2a7207 */ /* 0x000fe20000000000 */
[----:B------:R-:W2:Y:S04]  /*0440*/  @P1 LDG.E.CONSTANT R28, desc[UR8][R14.64] ;  /* 0x000000080e1c1981 */ /* 0x000ea8000c1e9900 */
[----:B------:R-:W3:Y:S04]  /*0450*/  @P5 LDG.E.CONSTANT R26, desc[UR8][R6.64] ;  /* 0x00000008061a5981 */ /* 0x000ee8000c1e9900 */
[----:B------:R-:W4:Y:S04]  /*0460*/  @P3 LDG.E.CONSTANT R38, desc[UR8][R6.64+0x80] ;  /* 0x0000800806263981 */ /* 0x000f28000c1e9900 */
[----:B------:R-:W5:Y:S04]  /*0470*/  @P4 LDG.E.CONSTANT R40, desc[UR8][R6.64+0x100] ;  /* 0x0001000806284981 */ /* 0x000f68000c1e9900 */
[----:B------:R1:W5:Y:S01]  /*0480*/  @P0 LDG.E.CONSTANT R42, desc[UR8][R6.64+0x180] ;  /* 0x00018008062a0981 */ /* 0x000362000c1e9900 */
[----:B0-----:R-:W0:Y:S01]  /*0490*/  S2R R20, SR_CgaCtaId ;  /* 0x0000000000147919 */ /* 0x001e220000008800 */
[----:B------:R-:W1:Y:S01]  /*04a0*/  S2R R41, SR_TID.X ;  /* 0x0000000000297919 */ /* 0x000e620000002100 */
[----:B------:R-:W1:Y:S01]  /*04b0*/  S2R R24, SR_SWINHI ;  /* 0x0000000000187919 */ /* 0x000e620000002f00 */
[----:B------:R-:W1:Y:S01]  /*04c0*/  S2R R32, SR_SWINHI ;  /* 0x0000000000207919 */ /* 0x000e620000002f00 */
[----:B------:R-:W-:-:S02]  /*04d0*/  MOV R5, 0x400 ;  /* 0x0000040000057802 */ /* 0x000fc40000000f00 */
[C---:B------:R-:W-:Y:S02]  /*04e0*/  LOP3.LUT R12, R8.reuse, 0x7c, RZ, 0xc0, !PT ;  /* 0x0000007c080c7812 */ /* 0x040fe400078ec0ff */
[----:B------:R-:W-:-:S03]  /*04f0*/  LOP3.LUT R33, R8, 0x7, RZ, 0xc0, !PT ;  /* 0x0000000708217812 */ /* 0x000fc600078ec0ff */
[----:B------:R-:W-:Y:S01]  /*0500*/  IMAD R17, R17, 0x84, R12 ;  /* 0x0000008411117824 */ /* 0x000fe200078e020c */
[----:B0-----:R-:W-:Y:S02]  /*0510*/  LEA R19, R20, R5, 0x18 ;  /* 0x0000000514137211 */ /* 0x001fe400078ec0ff */
[----:B------:R-:W-:Y:S02]  /*0520*/  SHF.R.U32.HI R5, RZ, 0x3, R25 ;  /* 0x00000003ff057819 */ /* 0x000fe40000011619 */
[----:B------:R-:W-:Y:S02]  /*0530*/  SHF.L.U32 R20, R25, 0x2, RZ ;  /* 0x0000000219147819 */ /* 0x000fe400000006ff */
[----:B-1----:R-:W-:Y:S02]  /*0540*/  LOP3.LUT R6, R5, 0x2, RZ, 0xc0, !PT ;  /* 0x0000000205067812 */ /* 0x002fe400078ec0ff */
[----:B------:R-:W-:Y:S02]  /*0550*/  SHF.R.U32.HI R13, RZ, 0x5, R41 ;  /* 0x00000005ff0d7819 */ /* 0x000fe40000011629 */
[----:B------:R-:W-:-:S02]  /*0560*/  LOP3.LUT R5, R11, 0x60, R8, 0xf8, !PT ;  /* 0x000000600b057812 */ /* 0x000fc400078ef808 */
[----:B------:R-:W-:Y:S02]  /*0570*/  LOP3.LUT R11, R8, 0x60, RZ, 0xc0, !PT ;  /* 0x00000060080b7812 */ /* 0x000fe400078ec0ff */
[----:B------:R-:W-:Y:S02]  /*0580*/  LOP3.LUT R8, R6, 0x1, R25, 0xf8, !PT ;  /* 0x0000000106087812 */ /* 0x000fe400078ef819 */
[----:B------:R-:W-:Y:S02]  /*0590*/  MOV R6, R19 ;  /* 0x0000001300067202 */ /* 0x000fe40000000f00 */
[----:B------:R-:W-:Y:S02]  /*05a0*/  MOV R7, R24 ;  /* 0x0000001800077202 */ /* 0x000fe40000000f00 */
[----:B------:R-:W-:Y:S02]  /*05b0*/  LOP3.LUT R12, R20, 0x380, RZ, 0xc0, !PT ;  /* 0x00000380140c7812 */ /* 0x000fe400078ec0ff */
[----:B------:R-:W-:-:S02]  /*05c0*/  SHF.L.U32 R36, R13, 0xb, RZ ;  /* 0x0000000b0d247819 */ /* 0x000fc400000006ff */
[----:B------:R-:W-:Y:S02]  /*05d0*/  MOV R20, R19 ;  /* 0x0000001300147202 */ /* 0x000fe40000000f00 */
[----:B------:R-:W-:Y:S02]  /*05e0*/  MOV R21, R32 ;  /* 0x0000002000157202 */ /* 0x000fe40000000f00 */
[----:B------:R-:W-:Y:S02]  /*05f0*/  IADD3 R24, P0, PT, R6, 0x4000, RZ ;  /* 0x0000400006187810 */ /* 0x000fe40007f1e0ff */
[-C--:B------:R-:W-:Y:S02]  /*0600*/  IADD3 R39, PT, PT, R19, R36.reuse, RZ ;  /* 0x0000002413277210 */ /* 0x080fe40007ffe0ff */
[----:B------:R-:W-:Y:S02]  /*0610*/  IADD3 R36, P1, PT, R20, R36, RZ ;  /* 0x0000002414247210 */ /* 0x000fe40007f3e0ff */
[----:B------:R-:W-:-:S02]  /*0620*/  LEA R11, R8, R11, 0x2 ;  /* 0x0000000b080b7211 */ /* 0x000fc400078e10ff */
[----:B------:R-:W-:Y:S02]  /*0630*/  LEA R19, R8, R33, 0x5 ;  /* 0x0000002108137211 */ /* 0x000fe400078e28ff */
[----:B------:R-:W-:Y:S02]  /*0640*/  LOP3.LUT R33, R12, 0x1f, R25, 0xf8, !PT ;  /* 0x0000001f0c217812 */ /* 0x000fe400078ef819 */
[----:B------:R-:W-:Y:S02]  /*0650*/  SHF.L.U32 R8, R25, 0x1, RZ ;  /* 0x0000000119087819 */ /* 0x000fe400000006ff */
[----:B------:R-:W-:Y:S01]  /*0660*/  IADD3.X R25, PT, PT, RZ, R7, RZ, P0, !PT ;  /* 0x00000007ff197210 */ /* 0x000fe200007fe4ff */
[----:B------:R-:W-:Y:S01]  /*0670*/  IMAD.WIDE.U32 R34, R11, 0x4, R6 ;  /* 0x000000040b227825 */ /* 0x000fe200078e0006 */
[----:B------:R-:W-:-:S03]  /*0680*/  IADD3.X R37, PT, PT, RZ, R21, RZ, P1, !PT ;  /* 0x00000015ff257210 */ /* 0x000fc60000ffe4ff */
[----:B------:R-:W-:Y:S01]  /*0690*/  IMAD.WIDE.U32 R20, R17, 0x4, R6 ;  /* 0x0000000411147825 */ /* 0x000fe200078e0006 */
[----:B------:R-:W-:-:S03]  /*06a0*/  LOP3.LUT R7, R8, 0x5c, RZ, 0xc0, !PT ;  /* 0x0000005c08077812 */ /* 0x000fc600078ec0ff */
[----:B------:R-:W-:Y:S01]  /*06b0*/  IMAD.WIDE.U32 R32, R33, 0x4, R24 ;  /* 0x0000000421207825 */ /* 0x000fe200078e0018 */
[----:B------:R-:W-:-:S03]  /*06c0*/  MOV R12, R20 ;  /* 0x00000014000c7202 */ /* 0x000fc60000000f00 */
[----:B------:R-:W-:Y:S01]  /*06d0*/  IMAD.WIDE.U32 R20, R7, 0x4, R24 ;  /* 0x0000000407147825 */ /* 0x000fe200078e0018 */
[----:B------:R-:W-:Y:S02]  /*06e0*/  MOV R7, R32 ;  /* 0x0000002000077202 */ /* 0x000fe40000000f00 */
[----:B------:R-:W-:Y:S02]  /*06f0*/  MOV R8, R34 ;  /* 0x0000002200087202 */ /* 0x000fe40000000f00 */
[----:B------:R-:W-:Y:S02]  /*0700*/  MOV R11, R20 ;  /* 0x00000014000b7202 */ /* 0x000fe40000000f00 */
[----:B------:R-:W-:Y:S02]  /*0710*/  ISETP.NE.AND P0, PT, R23, RZ, PT ;  /* 0x000000ff1700720c */ /* 0x000fe40003f05270 */
[----:B------:R-:W-:Y:S02]  /*0720*/  SHF.L.U32 R13, R13, 0x6, RZ ;  /* 0x000000060d0d7819 */ /* 0x000fe400000006ff */
[----:B------:R-:W-:-:S02]  /*0730*/  LOP3.LUT R6, R41, 0x1f, RZ, 0xc0, !PT ;  /* 0x0000001f29067812 */ /* 0x000fc400078ec0ff */
[----:B------:R-:W-:Y:S01]  /*0740*/  LOP3.LUT R13, R13, 0x40, RZ, 0xc0, !PT ;  /* 0x000000400d0d7812 */ /* 0x000fe200078ec0ff */
[----:B------:R-:W-:Y:S02]  /*0750*/  HFMA2 R17, -RZ, RZ, 0, 0 ;  /* 0x00000000ff117431 */ /* 0x000fe400000001ff */
[----:B------:R-:W-:-:S04]  /*0760*/  IMAD.WIDE.U32 R24, R19, 0x10, R36 ;  /* 0x0000001013187825 */ /* 0x000fc800078e0024 */
[----:B------:R-:W-:Y:S02]  /*0770*/  HFMA2 R21, -RZ, RZ, 0, 0 ;  /* 0x00000000ff157431 */ /* 0x000fe400000001ff */
[----:B------:R-:W-:Y:S02]  /*0780*/  HFMA2 R122, -RZ, RZ, 0, 0 ;  /* 0x00000000ff7a7431 */ /* 0x000fe400000001ff */
[----:B------:R-:W-:-:S04]  /*0790*/  IMAD.WIDE.U32 R14, R27, 0x4, R14 ;  /* 0x000000041b0e7825 */ /* 0x000fc800078e000e */
[----:B------:R-:W-:Y:S02]  /*07a0*/  HFMA2 R124, -RZ, RZ, 0, 0 ;  /* 0x00000000ff7c7431 */ /* 0x000fe400000001ff */
[----:B------:R-:W-:Y:S01]  /*07b0*/  HFMA2 R118, -RZ, RZ, 0, 0 ;  /* 0x00000000ff767431 */ /* 0x000fe200000001ff */
[----:B------:R-:W-:Y:S02]  /*07c0*/  LEA R6, R6, R39, 0x2 ;  /* 0x0000002706067211 */ /* 0x000fe400078e10ff */
[----:B------:R-:W-:Y:S02]  /*07d0*/  CS2R R108, SRZ ;  /* 0x00000000006c7805 */ /* 0x000fe4000001ff00 */
[----:B------:R-:W-:Y:S02]  /*07e0*/  CS2R R82, SRZ ;  /* 0x0000000000527805 */ /* 0x000fe4000001ff00 */
[----:B------:R-:W-:Y:S02]  /*07f0*/  CS2R R110, SRZ ;  /* 0x00000000006e7805 */ /* 0x000fe4000001ff00 */
[----:B------:R-:W-:-:S02]  /*0800*/  CS2R R86, SRZ ;  /* 0x0000000000567805 */ /* 0x000fc4000001ff00 */
[----:B------:R-:W-:Y:S02]  /*0810*/  CS2R R100, SRZ ;  /* 0x0000000000647805 */ /* 0x000fe4000001ff00 */
[----:B------:R-:W-:Y:S02]  /*0820*/  CS2R R80, SRZ ;  /* 0x0000000000507805 */ /* 0x000fe4000001ff00 */
        /* <DEDUP_REMOVED lines=12> */
[----:B------:R-:W-:Y:S02]  /*08f0*/  MOV R19, RZ ;  /* 0x000000ff00137202 */ /* 0x000fe40000000f00 */
[----:B------:R-:W-:Y:S02]  /*0900*/  CS2R R98, SRZ ;  /* 0x0000000000627805 */ /* 0x000fe4000001ff00 */
[----:B------:R-:W-:Y:S02]  /*0910*/  MOV R23, RZ ;  /* 0x000000ff00177202 */ /* 0x000fe40000000f00 */
[----:B------:R-:W-:-:S02]  /*0920*/  CS2R R94, SRZ ;  /* 0x00000000005e7805 */ /* 0x000fc4000001ff00 */
[----:B------:R-:W-:Y:S02]  /*0930*/  CS2R R96, SRZ ;  /* 0x0000000000607805 */ /* 0x000fe4000001ff00 */
[----:B------:R-:W-:Y:S02]  /*0940*/  CS2R R90, SRZ ;  /* 0x00000000005a7805 */ /* 0x000fe4000001ff00 */
[----:B------:R-:W-:Y:S02]  /*0950*/  CS2R R92, SRZ ;  /* 0x00000000005c7805 */ /* 0x000fe4000001ff00 */
[----:B------:R-:W-:Y:S02]  /*0960*/  CS2R R112, SRZ ;  /* 0x0000000000707805 */ /* 0x000fe4000001ff00 */
[----:B------:R-:W-:Y:S02]  /*0970*/  MOV R120, RZ ;  /* 0x000000ff00787202 */ /* 0x000fe40000000f00 */
[----:B------:R-:W-:-:S02]  /*0980*/  CS2R R102, SRZ ;  /* 0x0000000000667805 */ /* 0x000fc4000001ff00 */
[----:B------:R-:W-:Y:S02]  /*0990*/  CS2R R104, SRZ ;  /* 0x0000000000687805 */ /* 0x000fe4000001ff00 */
[----:B------:R-:W-:Y:S02]  /*09a0*/  CS2R R106, SRZ ;  /* 0x00000000006a7805 */ /* 0x000fe4000001ff00 */
[----:B------:R-:W-:Y:S01]  /*09b0*/  MOV R116, RZ ;  /* 0x000000ff00747202 */ /* 0x000fe20000000f00 */
[----:B------:R-:W-:Y:S01]  /*09c0*/  IMAD R27, R27, R22, RZ ;  /* 0x000000161b1b7224 */ /* 0x000fe200078e02ff */
[----:B------:R-:W-:Y:S02]  /*09d0*/  MOV R89, RZ ;  /* 0x000000ff00597202 */ /* 0x000fe40000000f00 */
[----:B------:R-:W-:Y:S01]  /*09e0*/  IADD3 R13, PT, PT, R0, R13, RZ ;  /* 0x0000000d000d7210 */ /* 0x000fe20007ffe0ff */
[----:B--2---:R0:W-:Y:S04]  /*09f0*/  STS.128 [R12], R28 ;  /* 0x0000001c0c007388 */ /* 0x0041e80000000c00 */
[----:B---3--:R0:W-:Y:S04]  /*0a00*/  STS [R7], R26 ;  /* 0x0000001a07007388 */ /* 0x0081e80000000800 */
[----:B----4-:R0:W-:Y:S04]  /*0a10*/  STS [R7+0x80], R38 ;  /* 0x0000802607007388 */ /* 0x0101e80000000800 */
[----:B-----5:R0:W-:Y:S04]  /*0a20*/  STS [R7+0x100], R40 ;  /* 0x0001002807007388 */ /* 0x0201e80000000800 */
[----:B------:R0:W-:Y:S01]  /*0a30*/  STS [R7+0x180], R42 ;  /* 0x0001802a07007388 */ /* 0x0001e20000000800 */
[----:B------:R-:W-:Y:S06]  /*0a40*/  BAR.SYNC.DEFER_BLOCKING 0x0 ;  /* 0x0000000000007b1d */ /* 0x000fec0000010000 */
[----:B------:R0:W1:Y:S04]  /*0a50*/  LDS.128 R44, [R8] ;  /* 0x00000000082c7984 */ /* 0x0000680000000c00 */
[----:B------:R0:W2:Y:S04]  /*0a60*/  LDS.128 R48, [R8+0x40] ;  /* 0x0000400008307984 */ /* 0x0000a80000000c00 */
[----:B------:R0:W3:Y:S04]  /*0a70*/  LDS.128 R56, [R11] ;  /* 0x000000000b387984 */ /* 0x0000e80000000c00 */
[----:B------:R0:W4:Y:S01]  /*0a80*/  LDS.128 R52, [R11+0x80] ;  /* 0x000080000b347984 */ /* 0x0001220000000c00 */
[----:B------:R-:W-:Y:S05]  /*0a90*/  @!P0 BRA `(.L_x_0) ;  /* 0x0000002400688947 */ /* 0x000fea0003800000 */
[----:B0-----:R-:W-:Y:S01]  /*0aa0*/  LEA R26, P1, R27, R18, 0x2 ;  /* 0x000000121b1a7211 */ /* 0x001fe200078210ff */
[----:B------:R-:W0:Y:S01]  /*0ab0*/  LDCU UR11, c[0x0][0x3a4] ;  /* 0x00007480ff0b77ac */ /* 0x000e220008000800 */
[----:B------:R-:W-:Y:S02]  /*0ac0*/  ISETP.GE.U32.AND P0, PT, R9, UR6, PT ;  /* 0x0000000609007c0c */ /* 0x000fe4000bf06070 */
[----:B------:R-:W-:Y:S01]  /*0ad0*/  IADD3 R26, P2, PT, R26, UR14, RZ ;  /* 0x0000000e1a1a7c10 */ /* 0x000fe2000ff5e0ff */
[----:B------:R-:W0:Y:S01]  /*0ae0*/  LDCU UR5, c[0x0][0x398] ;  /* 0x00007300ff0577ac */ /* 0x000e220008000800 */
[----:B------:R-:W-:Y:S02]  /*0af0*/  LEA.HI.X R27, R27, R10, RZ, 0x2, P1 ;  /* 0x0000000a1b1b7211 */ /* 0x000fe400008f14ff */
[----:B------:R-:W-:Y:S01]  /*0b00*/  IADD3 R26, P1, PT, R26, 0x100, RZ ;  /* 0x000001001a1a7810 */ /* 0x000fe20007f3e0ff */
[----:B------:R-:W0:Y:S01]  /*0b10*/  LDCU UR10, c[0x0][0x3a8] ;  /* 0x00007500ff0a77ac */ /* 0x000e220008000800 */
[----:B------:R-:W-:-:S02]  /*0b20*/  MOV R9, R15 ;  /* 0x0000000f00097202 */ /* 0x000fc40000000f00 */
[----:B------:R-:W-:Y:S02]  /*0b30*/  MOV R10, R14 ;  /* 0x0000000e000a7202 */ /* 0x000fe40000000f00 */
[----:B------:R-:W-:Y:S02]  /*0b40*/  IADD3.X R27, PT, PT, RZ, UR15, R27, P1, P2 ;  /* 0x0000000fff1b7c10 */ /* 0x000fe40008fe441b */
[----:B------:R-:W-:Y:S02]  /*0b50*/  MOV R15, R16 ;  /* 0x00000010000f7202 */ /* 0x000fe40000000f00 */
[----:B------:R-:W-:-:S07]  /*0b60*/  MOV R108, RZ ;  /* 0x000000ff006c7202 */ /* 0x000fce0000000f00 */
.L_x_1:
[----:B------:R-:W-:Y:S01]  /*0b70*/  LDS.128 R40, [R8+0x210] ;  /* 0x0002100008287984 */ /* 0x000fe20000000c00 */
[-C--:B-1-3--:R-:W-:Y:S01]  /*0b80*/  FFMA R93, R56, R44.reuse, R93 ;  /* 0x0000002c385d7223 */ /* 0x08afe2000000005d */
[-C--:B------:R-:W-:Y:S01]  /*0b90*/  FFMA R104, R57, R44.reuse, R104 ;  /* 0x0000002c39687223 */ /* 0x080fe20000000068 */
[-C--:B------:R-:W-:Y:S01]  /*0ba0*/  FFMA R85, R58, R44.reuse, R85 ;  /* 0x0000002c3a557223 */ /* 0x080fe20000000055 */
[----:B------:R-:W1:Y:S01]  /*0bb0*/  LDS.128 R36, [R11+0x200] ;  /* 0x000200000b247984 */ /* 0x000e620000000c00 */
[-C--:B------:R-:W-:Y:S01]  /*0bc0*/  FFMA R102, R59, R44.reuse, R102 ;  /* 0x0000002c3b667223 */ /* 0x080fe20000000066 */
[-C--:B----4-:R-:W-:Y:S01]  /*0bd0*/  FFMA R91, R52, R44.reuse, R91 ;  /* 0x0000002c345b7223 */ /* 0x090fe2000000005b */
[-C--:B------:R-:W-:Y:S01]  /*0be0*/  FFMA R106, R53, R44.reuse, R106 ;  /* 0x0000002c356a7223 */ /* 0x080fe2000000006a */
[----:B------:R-:W3:Y:S01]  /*0bf0*/  LDS.128 R28, [R11+0x280] ;  /* 0x000280000b1c7984 */ /* 0x000ee20000000c00 */
[-C--:B------:R-:W-:Y:S01]  /*0c00*/  FFMA R89, R54, R44.reuse, R89 ;  /* 0x0000002c36597223 */ /* 0x080fe20000000059 */
[----:B------:R-:W-:Y:S01]  /*0c10*/  FFMA R118, R55, R44, R118 ;  /* 0x0000002c37767223 */ /* 0x000fe20000000076 */
[-C--:B------:R-:W-:Y:S01]  /*0c20*/  FFMA R116, R56, R45.reuse, R116 ;  /* 0x0000002d38747223 */ /* 0x080fe20000000074 */
[-C--:B------:R-:W-:Y:S01]  /*0c30*/  FFMA R114, R57, R45.reuse, R114 ;  /* 0x0000002d39727223 */ /* 0x080fe20000000072 */
[-C--:B------:R-:W-:Y:S01]  /*0c40*/  FFMA R99, R58, R45.reuse, R99 ;  /* 0x0000002d3a637223 */ /* 0x080fe20000000063 */
[-C--:B------:R-:W-:Y:S01]  /*0c50*/  FFMA R112, R59, R45.reuse, R112 ;  /* 0x0000002d3b707223 */ /* 0x080fe20000000070 */
[-C--:B------:R-:W-:Y:S01]  /*0c60*/  FFMA R97, R52, R45.reuse, R97 ;  /* 0x0000002d34617223 */ /* 0x080fe20000000061 */
[-C--:B------:R-:W-:Y:S01]  /*0c70*/  FFMA R22, R53, R45.reuse, R107 ;  /* 0x0000002d35167223 */ /* 0x080fe2000000006b */
        /* <DEDUP_REMOVED lines=18> */
[-C--:B--2---:R-:W-:Y:S01]  /*0da0*/  FFMA R23, R56, R48.reuse, R23 ;  /* 0x0000003038177223 */ /* 0x084fe20000000017 */
[----:B------:R-:W2:Y:S01]  /*0db0*/  LDS.128 R44, [R8+0x250] ;  /* 0x00025000082c7984 */ /* 0x000ea20000000c00 */
        /* <DEDUP_REMOVED lines=31> */
[----:B------:R-:W-:Y:S01]  /*0fb0*/  LDS.128 R60, [R8+0x420] ;  /* 0x00042000083c7984 */ /* 0x000fe20000000c00 */
[C---:B-1----:R-:W-:Y:S01]  /*0fc0*/  FFMA R93, R40.reuse, R36, R93 ;  /* 0x00000024285d7223 */ /* 0x042fe2000000005d */
[C---:B------:R-:W-:Y:S01]  /*0fd0*/  FFMA R104, R40.reuse, R37, R104 ;  /* 0x0000002528687223 */ /* 0x040fe20000000068 */
[C---:B------:R-:W-:Y:S01]  /*0fe0*/  FFMA R85, R40.reuse, R38, R85 ;  /* 0x0000002628557223 */ /* 0x040fe20000000055 */
[----:B------:R-:W1:Y:S01]  /*0ff0*/  LDS.128 R48, [R11+0x480] ;  /* 0x000480000b307984 */ /* 0x000e620000000c00 */
[C---:B------:R-:W-:Y:S01]  /*1000*/  FFMA R102, R40.reuse, R39, R102 ;  /* 0x0000002728667223 */ /* 0x040fe20000000066 */
[C---:B---3--:R-:W-:Y:S01]  /*1010*/  FFMA R91, R40.reuse, R28, R91 ;  /* 0x0000001c285b7223 */ /* 0x048fe2000000005b */
[C---:B------:R-:W-:Y:S01]  /*1020*/  FFMA R106, R40.reuse, R29, R106 ;  /* 0x0000001d286a7223 */ /* 0x040fe2000000006a */
[C---:B------:R-:W-:Y:S01]  /*1030*/  FFMA R89, R40.reuse, R30, R89 ;  /* 0x0000001e28597223 */ /* 0x040fe20000000059 */
[----:B------:R-:W-:Y:S01]  /*1040*/  FFMA R118, R40, R31, R118 ;  /* 0x0000001f28767223 */ /* 0x000fe20000000076 */
[C---:B------:R-:W-:Y:S01]  /*1050*/  FFMA R40, R41.reuse, R29, R22 ;  /* 0x0000001d29287223 */ /* 0x040fe20000000016 */
[C---:B------:R-:W-:Y:S01]  /*1060*/  FFMA R52, R41.reuse, R31, R88 ;  /* 0x0000001f29347223 */ /* 0x040fe20000000058 */
[C---:B------:R-:W-:Y:S01]  /*1070*/  FFMA R116, R41.reuse, R36, R116 ;  /* 0x0000002429747223 */ /* 0x040fe20000000074 */
[C---:B------:R-:W-:Y:S01]  /*1080*/  FFMA R114, R41.reuse, R37, R114 ;  /* 0x0000002529727223 */ /* 0x040fe20000000072 */
[C---:B------:R-:W-:Y:S01]  /*1090*/  FFMA R99, R41.reuse, R38, R99 ;  /* 0x0000002629637223 */ /* 0x040fe20000000063 */
[----:B------:R-:W-:Y:S01]  /*10a0*/  FFMA R112, R41, R39, R112 ;  /* 0x0000002729707223 */ /* 0x000fe20000000070 */
[C---:B------:R-:W-:Y:S01]  /*10b0*/  FFMA R105, R42.reuse, R36, R105 ;  /* 0x000000242a697223 */ /* 0x040fe20000000069 */
[C---:B------:R-:W-:Y:S01]  /*10c0*/  FFMA R124, R42.reuse, R37, R124 ;  /* 0x000000252a7c7223 */ /* 0x040fe2000000007c */
[C---:B------:R-:W-:Y:S01]  /*10d0*/  FFMA R103, R42.reuse, R38, R103 ;  /* 0x000000262a677223 */ /* 0x040fe20000000067 */
[----:B------:R-:W-:Y:S01]  /*10e0*/  FFMA R120, R42, R39, R120 ;  /* 0x000000272a787223 */ /* 0x000fe20000000078 */
[----:B------:R-:W3:Y:S01]  /*10f0*/  LDS.128 R56, [R11+0x400] ;  /* 0x000400000b387984 */ /* 0x000ee20000000c00 */
[C---:B------:R-:W-:Y:S01]  /*1100*/  FFMA R92, R43.reuse, R36, R92 ;  /* 0x000000242b5c7223 */ /* 0x040fe2000000005c */
[C---:B------:R-:W-:Y:S01]  /*1110*/  FFMA R90, R43.reuse, R37, R90 ;  /* 0x000000252b5a7223 */ /* 0x040fe2000000005a */
[C---:B------:R-:W-:Y:S01]  /*1120*/  FFMA R79, R43.reuse, R38, R79 ;  /* 0x000000262b4f7223 */ /* 0x040fe2000000004f */
[----:B------:R-:W-:Y:S01]  /*1130*/  FFMA R96, R43, R39, R96 ;  /* 0x000000272b607223 */ /* 0x000fe20000000060 */
[C---:B--2---:R-:W-:Y:S01]  /*1140*/  FFMA R23, R44.reuse, R36, R23 ;  /* 0x000000242c177223 */ /* 0x044fe20000000017 */
[C---:B------:R-:W-:Y:S01]  /*1150*/  FFMA R64, R44.reuse, R37, R64 ;  /* 0x000000252c407223 */ /* 0x040fe20000000040 */
[C---:B------:R-:W-:Y:S01]  /*1160*/  FFMA R21, R44.reuse, R38, R21 ;  /* 0x000000262c157223 */ /* 0x040fe20000000015 */
[----:B------:R-:W-:Y:S01]  /*1170*/  FFMA R22, R44, R39, R107 ;  /* 0x000000272c167223 */ /* 0x000fe2000000006b */
        /* <DEDUP_REMOVED lines=13> */
[----:B------:R-:W2:Y:S01]  /*1250*/  LDS.128 R36, [R8+0x460] ;  /* 0x0004600008247984 */ /* 0x000ea20000000c00 */
        /* <DEDUP_REMOVED lines=8> */
[----:B------:R-:W-:Y:S01]  /*12e0*/  FFMA R101, R42, R30, R101 ;  /* 0x0000001e2a657223 */ /* 0x000fe20000000065 */
[----:B-1----:R-:W-:Y:S01]  /*12f0*/  FFMA R43, R61, R49, R40 ;  /* 0x000000313d2b7223 */ /* 0x002fe20000000028 */
        /* <DEDUP_REMOVED lines=16> */
[CC--:B------:R-:W-:Y:S01]  /*1400*/  FFMA R107, R61.reuse, R51.reuse, R52 ;  /* 0x000000333d6b7223 */ /* 0x0c0fe20000000034 */
[C---:B------:R-:W-:Y:S01]  /*1410*/  FFMA R40, R62.reuse, R51, R54 ;  /* 0x000000333e287223 */ /* 0x040fe20000000036 */
[----:B------:R-:W-:Y:S01]  /*1420*/  LDS.128 R28, [R11+0x600] ;  /* 0x000600000b1c7984 */ /* 0x000fe20000000c00 */
[C---:B---3--:R-:W-:Y:S01]  /*1430*/  FFMA R105, R62.reuse, R56, R105 ;  /* 0x000000383e697223 */ /* 0x048fe20000000069 */
[C---:B------:R-:W-:Y:S01]  /*1440*/  FFMA R124, R62.reuse, R57, R124 ;  /* 0x000000393e7c7223 */ /* 0x040fe2000000007c */
[C---:B------:R-:W-:Y:S01]  /*1450*/  FFMA R103, R62.reuse, R58, R103 ;  /* 0x0000003a3e677223 */ /* 0x040fe20000000067 */
[----:B------:R-:W1:Y:S01]  /*1460*/  LDS.128 R52, [R8+0x630] ;  /* 0x0006300008347984 */ /* 0x000e620000000c00 */
[C---:B------:R-:W-:Y:S01]  /*1470*/  FFMA R120, R62.reuse, R59, R120 ;  /* 0x0000003b3e787223 */ /* 0x040fe20000000078 */
[C---:B------:R-:W-:Y:S01]  /*1480*/  FFMA R41, R62.reuse, R48, R41 ;  /* 0x000000303e297223 */ /* 0x040fe20000000029 */
[C---:B------:R-:W-:Y:S01]  /*1490*/  FFMA R122, R62.reuse, R49, R122 ;  /* 0x000000313e7a7223 */ /* 0x040fe2000000007a */
[----:B------:R-:W3:Y:S01]  /*14a0*/  LDS.128 R44, [R11+0x680] ;  /* 0x000680000b2c7984 */ /* 0x000ee20000000c00 */
[----:B------:R-:W-:Y:S01]  /*14b0*/  FFMA R101, R62, R50, R101 ;  /* 0x000000323e657223 */ /* 0x000fe20000000065 */
[----:B0-----:R-:W-:Y:S01]  /*14c0*/  UMOV UR6, UR5 ;  /* 0x0000000500067c82 */ /* 0x001fe20008000000 */
[----:B--2---:R-:W-:Y:S01]  /*14d0*/  FFMA R62, R36, R59, R22 ;  /* 0x0000003b243e7223 */ /* 0x004fe20000000016 */
[C---:B------:R-:W-:Y:S01]  /*14e0*/  FFMA R116, R61.reuse, R56, R116 ;  /* 0x000000383d747223 */ /* 0x040fe20000000074 */
[----:B------:R-:W0:Y:S01]  /*14f0*/  LDC R22, c[0x0][0x39c] ;  /* 0x0000e700ff167b82 */ /* 0x000e220000000800 */
        /* <DEDUP_REMOVED lines=10> */
[C---:B------:R-:W-:Y:S01]  /*15a0*/  FFMA R94, R63.reuse, R49, R94 ;  /* 0x000000313f5e7223 */ /* 0x040fe2000000005e */
[C---:B------:R-:W-:Y:S01]  /*15b0*/  FFMA R75, R63.reuse, R50, R75 ;  /* 0x000000323f4b7223 */ /* 0x040fe2000000004b */
[----:B------:R-:W-:Y:S01]  /*15c0*/  FFMA R98, R63, R51, R98 ;  /* 0x000000333f627223 */ /* 0x000fe20000000062 */
[----:B------:R-:W-:Y:S01]  /*15d0*/  ISETP.GE.U32.AND P5, PT, R2, UR6, PT ;  /* 0x0000000602007c0c */ /* 0x000fe2000bfa6070 */
        /* <DEDUP_REMOVED lines=8> */
[----:B------:R-:W-:Y:S01]  /*1660*/  IADD3 R37, PT, PT, R0, 0x20, RZ ;  /* 0x0000002000257810 */ /* 0x000fe20007ffe0ff */
        /* <DEDUP_REMOVED lines=9> */
[----:B------:R-:W-:Y:S01]  /*1700*/  FFMA R93, R60, R56, R93 ;  /* 0x000000383c5d7223 */ /* 0x000fe2000000005d */
[----:B------:R-:W-:Y:S01]  /*1710*/  IADD3 R38, P3, PT, R10, UR11, RZ ;  /* 0x0000000b0a267c10 */ /* 0x000fe2000ff7e0ff */
[C---:B------:R-:W-:Y:S01]  /*1720*/  FFMA R104, R60.reuse, R57, R104 ;  /* 0x000000393c687223 */ /* 0x040fe20000000068 */
[C---:B------:R-:W-:Y:S01]  /*1730*/  FFMA R85, R60.reuse, R58, R85 ;  /* 0x0000003a3c557223 */ /* 0x040fe20000000055 */
[C---:B------:R-:W-:Y:S01]  /*1740*/  FFMA R102, R60.reuse, R59, R102 ;  /* 0x0000003b3c667223 */ /* 0x040fe20000000066 */
[C---:B------:R-:W-:Y:S01]  /*1750*/  FFMA R91, R60.reuse, R48, R91 ;  /* 0x000000303c5b7223 */ /* 0x040fe2000000005b */
[C---:B------:R-:W-:Y:S01]  /*1760*/  FFMA R106, R60.reuse, R49, R106 ;  /* 0x000000313c6a7223 */ /* 0x040fe2000000006a */
[C---:B------:R-:W-:Y:S01]  /*1770*/  FFMA R89, R60.reuse, R50, R89 ;  /* 0x000000323c597223 */ /* 0x040fe20000000059 */
[----:B------:R-:W-:Y:S01]  /*1780*/  FFMA R118, R60, R51, R118 ;  /* 0x000000333c767223 */ /* 0x000fe20000000076 */
[----:B0-----:R-:W-:Y:S01]  /*1790*/  ISETP.GE.U32.AND P1, PT, R37, R22, PT ;  /* 0x000000162500720c */ /* 0x001fe20003f26070 */
[C---:B------:R-:W-:Y:S01]  /*17a0*/  FFMA R23, R36.reuse, R56, R23 ;  /* 0x0000003824177223 */ /* 0x040fe20000000017 */
        /* <DEDUP_REMOVED lines=15> */
[----:B-1----:R-:W-:Y:S01]  /*18a0*/  FFMA R93, R52, R28, R93 ;  /* 0x0000001c345d7223 */ /* 0x002fe2000000005d */
[----:B------:R-:W-:Y:S01]  /*18b0*/  IADD3 R36, P4, PT, R10, UR7, RZ ;  /* 0x000000070a247c10 */ /* 0x000fe2000ff9e0ff */
[C---:B------:R-:W-:Y:S01]  /*18c0*/  FFMA R104, R52.reuse, R29, R104 ;  /* 0x0000001d34687223 */ /* 0x040fe20000000068 */
[----:B------:R-:W-:Y:S01]  /*18d0*/  IADD3.X R39, PT, PT, RZ, R9, RZ, P3, !PT ;  /* 0x00000009ff277210 */ /* 0x000fe20001ffe4ff */
[C---:B------:R-:W-:Y:S01]  /*18e0*/  FFMA R85, R52.reuse, R30, R85 ;  /* 0x0000001e34557223 */ /* 0x040fe20000000055 */
[----:B------:R-:W-:Y:S01]  /*18f0*/  ISETP.GE.U32.AND P3, PT, R37, R22, PT ;  /* 0x000000162500720c */ /* 0x000fe20003f66070 */
[C---:B------:R-:W-:Y:S01]  /*1900*/  FFMA R102, R52.reuse, R31, R102 ;  /* 0x0000001f34667223 */ /* 0x040fe20000000066 */
[----:B------:R-:W-:Y:S01]  /*1910*/  IADD3.X R37, PT, PT, RZ, R9, RZ, P4, !PT ;  /* 0x00000009ff257210 */ /* 0x000fe200027fe4ff */
[C---:B---3--:R-:W-:Y:S01]  /*1920*/  FFMA R91, R52.reuse, R44, R91 ;  /* 0x0000002c345b7223 */ /* 0x048fe2000000005b */
[C---:B------:R-:W-:Y:S01]  /*1930*/  FFMA R106, R52.reuse, R45, R106 ;  /* 0x0000002d346a7223 */ /* 0x040fe2000000006a */
[C---:B------:R-:W-:Y:S01]  /*1940*/  FFMA R89, R52.reuse, R46, R89 ;  /* 0x0000002e34597223 */ /* 0x040fe20000000059 */
[----:B------:R-:W-:Y:S01]  /*1950*/  FFMA R118, R52, R47, R118 ;  /* 0x0000002f34767223 */ /* 0x000fe20000000076 */
[----:B------:R-:W2:Y:S01]  /*1960*/  @!P5 LDG.E.CONSTANT R33, desc[UR8][R38.64] ;  /* 0x000000082621d981 */ /* 0x000ea2000c1e9900 */
[C---:B------:R-:W-:Y:S01]  /*1970*/  FFMA R52, R53.reuse, R45, R43 ;  /* 0x0000002d35347223 */ /* 0x040fe2000000002b */
[----:B------:R-:W-:Y:S01]  /*1980*/  IADD3 R48, P5, PT, R10, UR4, RZ ;  /* 0x000000040a307c10 */ /* 0x000fe2000ffbe0ff */
[C---:B------:R-:W-:Y:S01]  /*1990*/  FFMA R116, R53.reuse, R28, R116 ;  /* 0x0000001c35747223 */ /* 0x040fe20000000074 */
[----:B------:R-:W-:Y:S01]  /*19a0*/  IADD3 R43, PT, PT, R0, 0x60, RZ ;  /* 0x00000060002b7810 */ /* 0x000fe20007ffe0ff */
[----:B------:R0:W2:Y:S01]  /*19b0*/  @!P2 LDG.E.CONSTANT R34, desc[UR8][R36.64] ;  /* 0x000000082422a981 */ /* 0x0000a2000c1e9900 */
[----:B------:R-:W-:Y:S01]  /*19c0*/  ISETP.GE.U32.AND P2, PT, R4, UR6, PT ;  /* 0x0000000604007c0c */ /* 0x000fe2000bf46070 */
[----:B------:R-:W-:Y:S01]  /*19d0*/  FFMA R114, R53, R29, R114 ;  /* 0x0000001d35727223 */ /* 0x000fe20000000072 */
[----:B------:R-:W-:Y:S01]  /*19e0*/  IADD3.X R49, PT, PT, RZ, R9, RZ, P5, !PT ;  /* 0x00000009ff317210 */ /* 0x000fe20002ffe4ff */
[----:B------:R-:W3:Y:S01]  /*19f0*/  @!P1 LDG.E.CONSTANT R14, desc[UR8][R26.64+-0x80] ;  /* 0xffff80081a0e9981 */ /* 0x000ee2000c1e9900 */
[----:B------:R-:W-:Y:S01]  /*1a00*/  ISETP.GE.U32.AND P4, PT, R43, R22, PT ;  /* 0x000000162b00720c */ /* 0x000fe20003f86070 */
[C---:B------:R-:W-:Y:S01]  /*1a10*/  FFMA R99, R53.reuse, R30, R99 ;  /* 0x0000001e35637223 */ /* 0x040fe20000000063 */
[----:B------:R-:W-:Y:S01]  /*1a20*/  ISETP.GE.U32.AND P5, PT, R0, R22, PT ;  /* 0x000000160000720c */ /* 0x000fe20003fa6070 */
[----:B------:R-:W4:Y:S01]  /*1a30*/  @!P3 LDG.E.CONSTANT R18, desc[UR8][R26.64] ;  /* 0x000000081a12b981 */ /* 0x000f22000c1e9900 */
[----:B------:R-:W-:Y:S01]  /*1a40*/  @!P0 MOV R50, R10 ;  /* 0x0000000a00328202 */ /* 0x000fe20000000f00 */
[C---:B------:R-:W-:Y:S01]  /*1a50*/  FFMA R112, R53.reuse, R31, R112 ;  /* 0x0000001f35707223 */ /* 0x040fe20000000070 */
[----:B------:R-:W-:Y:S01]  /*1a60*/  @!P0 MOV R51, R9 ;  /* 0x0000000900338202 */ /* 0x000fe20000000f00 */
[C---:B------:R-:W-:Y:S01]  /*1a70*/  FFMA R97, R53.reuse, R44, R97 ;  /* 0x0000002c35617223 */ /* 0x040fe20000000061 */
[C---:B------:R-:W-:Y:S01]  /*1a80*/  FFMA R95, R53.reuse, R46, R95 ;  /* 0x0000002e355f7223 */ /* 0x040fe2000000005f */
[----:B------:R-:W2:Y:S01]  /*1a90*/  @!P2 LDG.E.CONSTANT R35, desc[UR8][R48.64] ;  /* 0x000000083023a981 */ /* 0x000ea2000c1e9900 */
[----:B------:R-:W-:-:S03]  /*1aa0*/  FFMA R107, R53, R47, R107 ;  /* 0x0000002f356b7223 */ /* 0x000fc6000000006b */
[----:B------:R1:W2:Y:S04]  /*1ab0*/  @!P0 LDG.E.CONSTANT R32, desc[UR8][R50.64] ;  /* 0x0000000832208981 */ /* 0x0002a8000c1e9900 */
[----:B------:R-:W5:Y:S04]  /*1ac0*/  @!P5 LDG.E.CONSTANT R16, desc[UR8][R26.64+-0x100] ;  /* 0xffff00081a10d981 */ /* 0x000f68000c1e9900 */
[----:B------:R-:W4:Y:S01]  /*1ad0*/  @!P4 LDG.E.CONSTANT R20, desc[UR8][R26.64+0x80] ;  /* 0x000080081a14c981 */ /* 0x000f22000c1e9900 */
[C---:B------:R-:W-:Y:S01]  /*1ae0*/  FFMA R105, R54.reuse, R28, R105 ;  /* 0x0000001c36697223 */ /* 0x040fe20000000069 */
[C---:B------:R-:W-:Y:S01]  /*1af0*/  FFMA R124, R54.reuse, R29, R124 ;  /* 0x0000001d367c7223 */ /* 0x040fe2000000007c */
[C---:B------:R-:W-:Y:S01]  /*1b00*/  FFMA R103, R54.reuse, R30, R103 ;  /* 0x0000001e36677223 */ /* 0x040fe20000000067 */
[C---:B------:R-:W-:Y:S01]  /*1b10*/  FFMA R120, R54.reuse, R31, R120 ;  /* 0x0000001f36787223 */ /* 0x040fe20000000078 */
[C---:B------:R-:W-:Y:S01]  /*1b20*/  FFMA R53, R54.reuse, R44, R41 ;  /* 0x0000002c36357223 */ /* 0x040fe20000000029 */
[C---:B------:R-:W-:Y:S01]  /*1b30*/  FFMA R122, R54.reuse, R45, R122 ;  /* 0x0000002d367a7223 */ /* 0x040fe2000000007a */
[C---:B------:R-:W-:Y:S01]  /*1b40*/  FFMA R101, R54.reuse, R46, R101 ;  /* 0x0000002e36657223 */ /* 0x040fe20000000065 */
[----:B------:R-:W1:Y:S01]  /*1b50*/  LDS.128 R56, [R8+0x670] ;  /* 0x0006700008387984 */ /* 0x000e620000000c00 */
[----:B------:R-:W-:-:S03]  /*1b60*/  FFMA R54, R54, R47, R40 ;  /* 0x0000002f36367223 */ /* 0x000fc60000000028 */
[----:B------:R-:W-:Y:S04]  /*1b70*/  LDS.128 R40, [R8+0x840] ;  /* 0x0008400008287984 */ /* 0x000fe80000000c00 */
[----:B0-----:R-:W0:Y:S04]  /*1b80*/  LDS.128 R36, [R11+0x800] ;  /* 0x000800000b247984 */ /* 0x001e280000000c00 */
[----:B-1----:R-:W1:Y:S01]  /*1b90*/  LDS.128 R48, [R11+0x880] ;  /* 0x000880000b307984 */ /* 0x002e620000000c00 */
        /* <DEDUP_REMOVED lines=40> */
[----:B------:R-:W1:Y:S01]  /*1e20*/  LDS.128 R28, [R8+0x880] ;  /* 0x00088000081c7984 */ /* 0x000e620000000c00 */
[C---:B0-----:R-:W-:Y:S01]  /*1e30*/  FFMA R93, R40.reuse, R36, R93 ;  /* 0x00000024285d7223 */ /* 0x041fe2000000005d */
[C---:B------:R-:W-:Y:S01]  /*1e40*/  FFMA R104, R40.reuse, R37, R104 ;  /* 0x0000002528687223 */ /* 0x040fe20000000068 */
[C---:B------:R-:W-:Y:S01]  /*1e50*/  FFMA R85, R40.reuse, R38, R85 ;  /* 0x0000002628557223 */ /* 0x040fe20000000055 */
[C---:B------:R-:W-:Y:S01]  /*1e60*/  FFMA R102, R40.reuse, R39, R102 ;  /* 0x0000002728667223 */ /* 0x040fe20000000066 */
[C---:B-1----:R-:W-:Y:S01]  /*1e70*/  FFMA R91, R40.reuse, R48, R91 ;  /* 0x00000030285b7223 */ /* 0x042fe2000000005b */
        /* <DEDUP_REMOVED lines=27> */
[----:B------:R-:W-:Y:S04]  /*2030*/  LDS.128 R52, [R8+0xa50] ;  /* 0x000a500008347984 */ /* 0x000fe80000000c00 */
[----:B------:R-:W0:Y:S04]  /*2040*/  LDS.128 R44, [R11+0xa00] ;  /* 0x000a00000b2c7984 */ /* 0x000e280000000c00 */
[----:B------:R-:W1:Y:S01]  /*2050*/  LDS.128 R40, [R11+0xa80] ;  /* 0x000a80000b287984 */ /* 0x000e620000000c00 */
        /* <DEDUP_REMOVED lines=30> */
[----:B------:R-:W1:Y:S01]  /*2240*/  LDS.128 R36, [R8+0xa90] ;  /* 0x000a900008247984 */ /* 0x000e620000000c00 */
[C---:B------:R-:W-:Y:S01]  /*2250*/  FFMA R83, R31.reuse, R50, R83 ;  /* 0x000000321f537223 */ /* 0x040fe20000000053 */
[----:B------:R-:W-:-:S02]  /*2260*/  FFMA R108, R31, R51, R108 ;  /* 0x000000331f6c7223 */ /* 0x000fc4000000006c */
[----:B------:R-:W-:Y:S01]  /*2270*/  LDS.128 R28, [R8+0xc60] ;  /* 0x000c6000081c7984 */ /* 0x000fe20000000c00 */
        /* <DEDUP_REMOVED lines=33> */
[----:B------:R-:W0:Y:S01]  /*2490*/  LDS.128 R52, [R11+0xc80] ;  /* 0x000c80000b347984 */ /* 0x000e220000000c00 */
        /* <DEDUP_REMOVED lines=33> */
[----:B------:R-:W-:Y:S04]  /*26b0*/  LDS.128 R36, [R11+0xe00] ;  /* 0x000e00000b247984 */ /* 0x000fe80000000c00 */
[----:B------:R4:W-:Y:S01]  /*26c0*/  LDS.128 R40, [R11+0xe80] ;  /* 0x000e80000b287984 */ /* 0x0009e20000000c00 */
[C---:B0-----:R-:W-:Y:S01]  /*26d0*/  FFMA R107, R29.reuse, R53, R56 ;  /* 0x000000351d6b7223 */ /* 0x041fe20000000038 */
[-C--:B------:R-:W-:Y:S01]  /*26e0*/  FFMA R109, R29, R55.reuse, R58 ;  /* 0x000000371d6d7223 */ /* 0x080fe2000000003a */
[C---:B------:R-:W-:Y:S01]  /*26f0*/  FFMA R111, R30.reuse, R52, R57 ;  /* 0x000000341e6f7223 */ /* 0x040fe20000000039 */
[----:B------:R-:W-:Y:S02]  /*2700*/  FFMA R113, R30, R55, R59 ;  /* 0x000000371e717223 */ /* 0x000fe4000000003b */
[----:B------:R-:W0:Y:S01]  /*2710*/  LDS.128 R56, [R8+0xe70] ;  /* 0x000e700008387984 */ /* 0x000e220000000c00 */
[----:B------:R-:W-:-:S02]  /*2720*/  LOP3.LUT R12, R12, 0x2000, RZ, 0x3c, !PT ;  /* 0x000020000c0c7812 */ /* 0x000fc400078e3cff */
[----:B------:R-:W-:Y:S01]  /*2730*/  LOP3.LUT R7, R7, 0x1000, RZ, 0x3c, !PT ;  /* 0x0000100007077812 */ /* 0x000fe200078e3cff */
        /* <DEDUP_REMOVED lines=27> */
[----:B------:R-:W-:-:S02]  /*28f0*/  FFMA R98, R31, R55, R98 ;  /* 0x000000371f627223 */ /* 0x000fc40000000062 */
[----:B------:R1:W0:Y:S04]  /*2900*/  LDS.128 R28, [R8+0xeb0] ;  /* 0x000eb000081c7984 */ /* 0x0002280000000c00 */
[----:B--2---:R2:W-:Y:S04]  /*2910*/  STS.128 [R12], R32 ;  /* 0x000000200c007388 */ /* 0x0045e80000000c00 */
[----:B-----5:R2:W-:Y:S04]  /*2920*/  STS [R7], R16 ;  /* 0x0000001007007388 */ /* 0x0205e80000000800 */
[----:B---3--:R2:W-:Y:S04]  /*2930*/  STS [R7+0x80], R14 ;  /* 0x0000800e07007388 */ /* 0x0085e80000000800 */
[----:B----4-:R2:W-:Y:S04]  /*2940*/  STS [R7+0x100], R18 ;  /* 0x0001001207007388 */ /* 0x0105e80000000800 */
[----:B------:R2:W-:Y:S01]  /*2950*/  STS [R7+0x180], R20 ;  /* 0x0001801407007388 */ /* 0x0005e20000000800 */
[----:B------:R-:W-:-:S02]  /*2960*/  LOP3.LUT R11, R11, 0x1000, RZ, 0x3c, !PT ;  /* 0x000010000b0b7812 */ /* 0x000fc400078e3cff */
[----:B-1----:R-:W-:Y:S01]  /*2970*/  LOP3.LUT R8, R8, 0x2000, RZ, 0x3c, !PT ;  /* 0x0000200008087812 */ /* 0x002fe200078e3cff */
[-C--:B------:R-:W-:Y:S01]  /*2980*/  FFMA R115, R47, R49.reuse, R88 ;  /* 0x000000312f737223 */ /* 0x080fe20000000058 */
        /* <DEDUP_REMOVED lines=27> */
[----:B------:R-:W-:Y:S01]  /*2b40*/  BAR.SYNC.DEFER_BLOCKING 0x0 ;  /* 0x0000000000007b1d */ /* 0x000fe20000010000 */
[C---:B------:R-:W-:Y:S01]  /*2b50*/  FFMA R87, R47.reuse, R52, R87 ;  /* 0x000000342f577223 */ /* 0x040fe20000000057 */
[C---:B------:R-:W-:Y:S01]  /*2b60*/  FFMA R110, R47.reuse, R53, R110 ;  /* 0x000000352f6e7223 */ /* 0x040fe2000000006e */
[C---:B------:R-:W-:Y:S01]  /*2b70*/  FFMA R83, R47.reuse, R54, R83 ;  /* 0x000000362f537223 */ /* 0x040fe20000000053 */
[----:B------:R-:W-:Y:S01]  /*2b80*/  FFMA R108, R47, R55, R108 ;  /* 0x000000372f6c7223 */ /* 0x000fe2000000006c */
[C---:B0-----:R-:W-:Y:S01]  /*2b90*/  FFMA R93, R56.reuse, R36, R93 ;  /* 0x00000024385d7223 */ /* 0x041fe2000000005d */
        /* <DEDUP_REMOVED lines=31> */
[----:B------:R2:W0:Y:S04]  /*2d90*/  LDS.128 R44, [R8] ;  /* 0x00000000082c7984 */ /* 0x0004280000000c00 */
[----:B------:R2:W1:Y:S04]  /*2da0*/  LDS.128 R48, [R8+0x40] ;  /* 0x0000400008307984 */ /* 0x0004680000000c00 */
[----:B------:R2:W3:Y:S04]  /*2db0*/  LDS.128 R56, [R11] ;  /* 0x000000000b387984 */ /* 0x0004e80000000c00 */
[----:B------:R2:W4:Y:S01]  /*2dc0*/  LDS.128 R52, [R11+0x80] ;  /* 0x000080000b347984 */ /* 0x0005220000000c00 */
[----:B------:R-:W-:-:S02]  /*2dd0*/  IADD3 R26, P1, PT, R26, UR10, RZ ;  /* 0x0000000a1a1a7c10 */ /* 0x000fc4000ff3e0ff */
[----:B------:R-:W-:Y:S02]  /*2de0*/  IADD3 R15, PT, PT, R15, -0x1, RZ ;  /* 0xffffffff0f0f7810 */ /* 0x000fe40007ffe0ff */
[----:B------:R-:W-:Y:S02]  /*2df0*/  IADD3.X R27, PT, PT, RZ, R27, RZ, P1, !PT ;  /* 0x0000001bff1b7210 */ /* 0x000fe40000ffe4ff */
[----:B------:R-:W-:Y:S02]  /*2e00*/  ISETP.NE.AND P1, PT, R15, 0x1, PT ;  /* 0x000000010f00780c */ /* 0x000fe40003f25270 */
[----:B------:R-:W-:Y:S01]  /*2e10*/  IADD3 R10, P2, PT, R10, 0x20, RZ ;  /* 0x000000200a0a7810 */ /* 0x000fe20007f5e0ff */
        /* <DEDUP_REMOVED lines=32> */
[----:B------:R-:W-:Y:S01]  /*3020*/  IADD3.X R9, PT, PT, RZ, R9, RZ, P2, !PT ;  /* 0x00000009ff097210 */ /* 0x000fe200017fe4ff */
[----:B01234-:R-:W-:Y:S06]  /*3030*/  @P1 BRA `(.L_x_1) ;  /* 0xffffffd800cc1947 */ /* 0x01ffec000383ffff */
.L_x_0:
[C---:B--2-4-:R-:W-:Y:S01]  /*3040*/  FFMA R3, R48.reuse, R52, R19 ;  /* 0x0000003430037223 */ /* 0x054fe20000000013 */
[----:B0-----:R-:W-:Y:S01]  /*3050*/  FFMA R7, R48, R54, R17 ;  /* 0x0000003630077223 */ /* 0x001fe20000000011 */
[----:B------:R0:W2:Y:S01]  /*3060*/  LDS.128 R28, [R11+0x200] ;  /* 0x000200000b1c7984 */ /* 0x0000a20000000c00 */
[----:B------:R-:W-:Y:S01]  /*3070*/  ISETP.GE.U32.AND P0, PT, R5, UR6, PT ;  /* 0x0000000605007c0c */ /* 0x000fe2000bf06070 */
[C---:B-1-3--:R-:W-:Y:S01]  /*3080*/  FFMA R93, R44.reuse, R56, R93 ;  /* 0x000000382c5d7223 */ /* 0x04afe2000000005d */
[C---:B------:R-:W-:Y:S01]  /*3090*/  FFMA R104, R44.reuse, R57, R104 ;  /* 0x000000392c687223 */ /* 0x040fe20000000068 */
[----:B------:R0:W1:Y:S01]  /*30a0*/  LDS.128 R16, [R8+0x210] ;  /* 0x0002100008107984 */ /* 0x0000620000000c00 */
[C---:B------:R-:W-:Y:S01]  /*30b0*/  FFMA R85, R44.reuse, R58, R85 ;  /* 0x0000003a2c557223 */ /* 0x040fe20000000055 */
[C---:B------:R-:W-:Y:S01]  /*30c0*/  FFMA R102, R44.reuse, R59, R102 ;  /* 0x0000003b2c667223 */ /* 0x040fe20000000066 */
[C---:B------:R-:W-:Y:S01]  /*30d0*/  FFMA R91, R44.reuse, R52, R91 ;  /* 0x000000342c5b7223 */ /* 0x040fe2000000005b */
[----:B------:R0:W3:Y:S01]  /*30e0*/  LDS.128 R32, [R11+0x280] ;  /* 0x000280000b207984 */ /* 0x0000e20000000c00 */
        /* <DEDUP_REMOVED lines=13> */
[----:B------:R-:W-:Y:S01]  /*31c0*/  FFMA R60, R48, R53, R60 ;  /* 0x00000035303c7223 */ /* 0x000fe2000000003c */
        /* <DEDUP_REMOVED lines=8> */
[-C--:B------:R-:W-:Y:S01]  /*3250*/  FFMA R2, R45, R55.reuse, R109 ;  /* 0x000000372d027223 */ /* 0x080fe2000000006d */
        /* <DEDUP_REMOVED lines=20> */
[----:B------:R-:W-:Y:S01]  /*33a0*/  FFMA R71, R50, R58, R71 ;  /* 0x0000003a32477223 */ /* 0x000fe20000000047 */
[----:B0123--:R-:W-:Y:S06]  /*33b0*/  @P0 EXIT ;  /* 0x000000000000094d */ /* 0x00ffec0003800000 */
[----:B------:R-:W0:Y:S01]  /*33c0*/  LDS.128 R36, [R8+0x250] ;  /* 0x0002500008247984 */ /* 0x000e220000000c00 */
        /* <DEDUP_REMOVED lines=14> */
[----:B------:R-:W-:Y:S01]  /*34b0*/  MOV R9, R24 ;  /* 0x0000001800097202 */ /* 0x000fe20000000f00 */
[-C--:B------:R-:W-:Y:S01]  /*34c0*/  FFMA R16, R16, R35.reuse, R44 ;  /* 0x0000002310107223 */ /* 0x080fe2000000002c */
[----:B------:R-:W-:Y:S01]  /*34d0*/  FFMA R18, R18, R35, R46 ;  /* 0x0000002312127223 */ /* 0x000fe2000000002e */
[----:B------:R-:W-:Y:S01]  /*34e0*/  LDS.128 R24, [R8+0x420] ;  /* 0x0004200008187984 */ /* 0x000fe20000000c00 */
[C---:B------:R-:W-:Y:S01]  /*34f0*/  FFMA R78, R50.reuse, R59, R78 ;  /* 0x0000003b324e7223 */ /* 0x040fe2000000004e */
[C---:B------:R-:W-:Y:S01]  /*3500*/  FFMA R56, R51.reuse, R56, R86 ;  /* 0x0000003833387223 */ /* 0x040fe20000000056 */
[C---:B------:R-:W-:Y:S01]  /*3510*/  FFMA R4, R51.reuse, R57, R115 ;  /* 0x0000003933047223 */ /* 0x040fe20000000073 */
[----:B------:R-:W1:Y:S01]  /*3520*/  LDS.128 R40, [R11+0x400] ;  /* 0x000400000b287984 */ /* 0x000e620000000c00 */
[C---:B------:R-:W-:Y:S01]  /*3530*/  FFMA R81, R51.reuse, R58, R81 ;  /* 0x0000003a33517223 */ /* 0x040fe20000000051 */
[C---:B------:R-:W-:Y:S01]  /*3540*/  FFMA R100, R51.reuse, R59, R100 ;  /* 0x0000003b33647223 */ /* 0x040fe20000000064 */
[C---:B------:R-:W-:Y:S01]  /*3550*/  FFMA R69, R50.reuse, R52, R69 ;  /* 0x0000003432457223 */ /* 0x040fe20000000045 */
[----:B------:R-:W2:Y:S01]  /*3560*/  LDS.128 R44, [R11+0x480] ;  /* 0x000480000b2c7984 */ /* 0x000ea20000000c00 */
        /* <DEDUP_REMOVED lines=15> */
[C---:B0-----:R-:W-:Y:S01]  /*3660*/  FFMA R23, R36.reuse, R28, R23 ;  /* 0x0000001c24177223 */ /* 0x041fe20000000017 */
        /* <DEDUP_REMOVED lines=16> */
[----:B------:R-:W0:Y:S01]  /*3770*/  LDS.128 R28, [R8+0x460] ;  /* 0x00046000081c7984 */ /* 0x000e220000000c00 */
[C---:B------:R-:W-:Y:S01]  /*3780*/  FFMA R0, R17.reuse, R33, R0 ;  /* 0x0000002111007223 */ /* 0x040fe20000000000 */
[C---:B------:R-:W-:Y:S01]  /*3790*/  FFMA R95, R17.reuse, R34, R95 ;  /* 0x00000022115f7223 */ /* 0x040fe2000000005f */
[C---:B-1----:R-:W-:Y:S01]  /*37a0*/  FFMA R93, R24.reuse, R40, R93 ;  /* 0x00000028185d7223 */ /* 0x042fe2000000005d */
[C---:B------:R-:W-:Y:S01]  /*37b0*/  FFMA R104, R24.reuse, R41, R104 ;  /* 0x0000002918687223 */ /* 0x040fe20000000068 */
[C---:B------:R-:W-:Y:S01]  /*37c0*/  FFMA R85, R24.reuse, R42, R85 ;  /* 0x0000002a18557223 */ /* 0x040fe20000000055 */
[C---:B------:R-:W-:Y:S01]  /*37d0*/  FFMA R102, R24.reuse, R43, R102 ;  /* 0x0000002b18667223 */ /* 0x040fe20000000066 */
[C---:B--2---:R-:W-:Y:S01]  /*37e0*/  FFMA R91, R24.reuse, R44, R91 ;  /* 0x0000002c185b7223 */ /* 0x044fe2000000005b */
        /* <DEDUP_REMOVED lines=30> */
[-C--:B------:R-:W-:Y:S01]  /*39d0*/  FFMA R24, R24, R47.reuse, R16 ;  /* 0x0000002f18187223 */ /* 0x080fe20000000010 */
[----:B------:R-:W-:Y:S01]  /*39e0*/  FFMA R26, R26, R47, R18 ;  /* 0x0000002f1a1a7223 */ /* 0x000fe20000000012 */
[----:B------:R-:W-:Y:S01]  /*39f0*/  LDS.128 R32, [R11+0x600] ;  /* 0x000600000b207984 */ /* 0x000fe20000000c00 */
[C---:B------:R-:W-:Y:S01]  /*3a00*/  FFMA R116, R25.reuse, R40, R116 ;  /* 0x0000002819747223 */ /* 0x040fe20000000074 */
[C---:B------:R-:W-:Y:S01]  /*3a10*/  FFMA R114, R25.reuse, R41, R114 ;  /* 0x0000002919727223 */ /* 0x040fe20000000072 */
[C---:B------:R-:W-:Y:S01]  /*3a20*/  FFMA R99, R25.reuse, R42, R99 ;  /* 0x0000002a19637223 */ /* 0x040fe20000000063 */
[----:B------:R-:W1:Y:S01]  /*3a30*/  LDS.128 R16, [R8+0x630] ;  /* 0x0006300008107984 */ /* 0x000e620000000c00 */
[----:B------:R-:W-:Y:S01]  /*3a40*/  FFMA R112, R25, R43, R112 ;  /* 0x0000002b19707223 */ /* 0x000fe20000000070 */
[C---:B------:R-:W-:Y:S01]  /*3a50*/  FFMA R92, R27.reuse, R40, R92 ;  /* 0x000000281b5c7223 */ /* 0x040fe2000000005c */
[C---:B------:R-:W-:Y:S01]  /*3a60*/  FFMA R90, R27.reuse, R41, R90 ;  /* 0x000000291b5a7223 */ /* 0x040fe2000000005a */
[----:B------:R-:W2:Y:S01]  /*3a70*/  LDS.128 R36, [R11+0x680] ;  /* 0x000680000b247984 */ /* 0x000ea20000000c00 */
        /* <DEDUP_REMOVED lines=196> */
[----:B------:R-:W1:Y:S01]  /*46c0*/  LDCU.64 UR4, c[0x0][0x390] ;  /* 0x00007200ff0477ac */ /* 0x000e620008000a00 */
[----:B------:R-:W-:-:S02]  /*46d0*/  IMAD R12, R5, R22, RZ ;  /* 0x00000016050c7224 */ /* 0x000fc400078e02ff */
[C---:B------:R-:W-:Y:S01]  /*46e0*/  FFMA R116, R17.reuse, R36, R116 ;  /* 0x0000002411747223 */ /* 0x040fe20000000074 */
[----:B------:R-:W2:Y:S01]  /*46f0*/  LDS.128 R24, [R8+0xc60] ;  /* 0x000c600008187984 */ /* 0x000ea20000000c00 */
[C---:B------:R-:W-:Y:S01]  /*4700*/  FFMA R114, R17.reuse, R37, R114 ;  /* 0x0000002511727223 */ /* 0x040fe20000000072 */
[C---:B------:R-:W-:Y:S01]  /*4710*/  FFMA R99, R17.reuse, R38, R99 ;  /* 0x0000002611637223 */ /* 0x040fe20000000063 */
[----:B------:R-:W-:Y:S01]  /*4720*/  IADD3 R12, P0, PT, R12, R13, RZ ;  /* 0x0000000d0c0c7210 */ /* 0x000fe20007f1e0ff */
[----:B------:R-:W3:Y:S01]  /*4730*/  LDS.128 R44, [R11+0xc80] ;  /* 0x000c80000b2c7984 */ /* 0x000ee20000000c00 */
        /* <DEDUP_REMOVED lines=21> */
[----:B------:R-:W-:Y:S01]  /*4890*/  IADD3 R10, PT, PT, R5, 0x20, RZ ;  /* 0x00000020050a7810 */ /* 0x000fe20007ffe0ff */
[----:B------:R-:W0:Y:S01]  /*48a0*/  LDS.128 R36, [R8+0xca0] ;  /* 0x000ca00008247984 */ /* 0x000e220000000c00 */
[----:B------:R-:W-:Y:S01]  /*48b0*/  IADD3.X R15, PT, PT, RZ, RZ, RZ, P0, !PT ;  /* 0x000000ffff0f7210 */ /* 0x000fe200007fe4ff */
[C---:B------:R-:W-:Y:S01]  /*48c0*/  FFMA R97, R17.reuse, R40, R97 ;  /* 0x0000002811617223 */ /* 0x040fe20000000061 */
[----:B-1----:R-:W-:Y:S01]  /*48d0*/  LEA R14, P1, R12, UR4, 0x2 ;  /* 0x000000040c0e7c11 */ /* 0x002fe2000f8210ff */
[C---:B------:R-:W-:Y:S01]  /*48e0*/  FFMA R0, R17.reuse, R41, R0 ;  /* 0x0000002911007223 */ /* 0x040fe20000000000 */
[C---:B------:R-:W-:Y:S01]  /*48f0*/  FFMA R95, R17.reuse, R42, R95 ;  /* 0x0000002a115f7223 */ /* 0x040fe2000000005f */
[----:B------:R-:W-:Y:S01]  /*4900*/  FFMA R2, R17, R43, R2 ;  /* 0x0000002b11027223 */ /* 0x000fe20000000002 */
[----:B------:R-:W-:Y:S01]  /*4910*/  ISETP.GT.U32.AND P0, PT, R10, UR6, PT ;  /* 0x000000060a007c0c */ /* 0x000fe2000bf04070 */
[C---:B------:R-:W-:Y:S01]  /*4920*/  FFMA R77, R19.reuse, R40, R77 ;  /* 0x00000028134d7223 */ /* 0x040fe2000000004d */
[----:B------:R-:W-:Y:S01]  /*4930*/  LEA.HI.X R15, R12, UR5, R15, 0x2, P1 ;  /* 0x000000050c0f7c11 */ /* 0x000fe200088f140f */
[C---:B------:R-:W-:Y:S01]  /*4940*/  FFMA R94, R19.reuse, R41, R94 ;  /* 0x00000029135e7223 */ /* 0x040fe2000000005e */
[C---:B------:R-:W-:Y:S01]  /*4950*/  FFMA R75, R19.reuse, R42, R75 ;  /* 0x0000002a134b7223 */ /* 0x040fe2000000004b */
[----:B------:R-:W-:Y:S01]  /*4960*/  FFMA R98, R19, R43, R98 ;  /* 0x0000002b13627223 */ /* 0x000fe20000000062 */
[C---:B--2---:R-:W-:Y:S01]  /*4970*/  FFMA R116, R25.reuse, R32, R116 ;  /* 0x0000002019747223 */ /* 0x044fe20000000074 */
[C---:B------:R-:W-:Y:S01]  /*4980*/  FFMA R114, R25.reuse, R33, R114 ;  /* 0x0000002119727223 */ /* 0x040fe20000000072 */
[C---:B------:R-:W-:Y:S01]  /*4990*/  FFMA R12, R25.reuse, R34, R99 ;  /* 0x00000022190c7223 */ /* 0x040fe20000000063 */
        /* <DEDUP_REMOVED lines=41> */
[----:B------:R1:W-:Y:S01]  /*4c30*/  LDS.128 R16, [R8+0xe70] ;  /* 0x000e700008107984 */ /* 0x0003e20000000c00 */
[C---:B------:R-:W-:Y:S01]  /*4c40*/  FFMA R96, R27.reuse, R35, R96 ;  /* 0x000000231b607223 */ /* 0x040fe20000000060 */
[C---:B------:R-:W-:Y:S01]  /*4c50*/  FFMA R20, R27.reuse, R44, R77 ;  /* 0x0000002c1b147223 */ /* 0x040fe2000000004d */
[C---:B------:R-:W-:Y:S01]  /*4c60*/  FFMA R94, R27.reuse, R45, R94 ;  /* 0x0000002d1b5e7223 */ /* 0x040fe2000000005e */
[----:B------:R-:W2:Y:S01]  /*4c70*/  LDS.128 R40, [R11+0xe00] ;  /* 0x000e00000b287984 */ /* 0x000ea20000000c00 */
[C---:B------:R-:W-:Y:S01]  /*4c80*/  FFMA R75, R27.reuse, R46, R75 ;  /* 0x0000002e1b4b7223 */ /* 0x040fe2000000004b */
[----:B------:R-:W-:Y:S01]  /*4c90*/  FFMA R98, R27, R47, R98 ;  /* 0x0000002f1b627223 */ /* 0x000fe20000000062 */
[C---:B0-----:R-:W-:Y:S01]  /*4ca0*/  FFMA R97, R36.reuse, R32, R23 ;  /* 0x0000002024617223 */ /* 0x041fe20000000017 */
[----:B------:R-:W0:Y:S01]  /*4cb0*/  LDS.128 R52, [R11+0xe80] ;  /* 0x000e80000b347984 */ /* 0x000e220000000c00 */
[C---:B------:R-:W-:Y:S01]  /*4cc0*/  FFMA R77, R36.reuse, R33, R64 ;  /* 0x00000021244d7223 */ /* 0x040fe20000000040 */
[C---:B------:R-:W-:Y:S01]  /*4cd0*/  FFMA R59, R36.reuse, R34, R21 ;  /* 0x00000022243b7223 */ /* 0x040fe20000000015 */
[C---:B------:R-:W-:Y:S01]  /*4ce0*/  FFMA R27, R36.reuse, R35, R62 ;  /* 0x00000023241b7223 */ /* 0x040fe2000000003e */
[C---:B------:R-:W-:Y:S01]  /*4cf0*/  FFMA R3, R36.reuse, R44, R3 ;  /* 0x0000002c24037223 */ /* 0x040fe20000000003 */
[C---:B-1----:R-:W-:Y:S01]  /*4d00*/  FFMA R8, R36.reuse, R45, R60 ;  /* 0x0000002d24087223 */ /* 0x042fe2000000003c */
        /* <DEDUP_REMOVED lines=26> */
[-C--:B--2---:R-:W-:Y:S01]  /*4eb0*/  FFMA R68, R16, R40.reuse, R93 ;  /* 0x0000002810447223 */ /* 0x084fe2000000005d */
        /* <DEDUP_REMOVED lines=21> */
[C---:B------:R-:W-:Y:S01]  /*5010*/  FFMA R41, R31.reuse, R41, R50 ;  /* 0x000000291f297223 */ /* 0x040fe20000000032 */
[----:B------:R-:W-:Y:S01]  /*5020*/  FFMA R42, R31, R42, R76 ;  /* 0x0000002a1f2a7223 */ /* 0x000fe2000000004c */
[-C--:B------:R-:W-:Y:S01]  /*5030*/  FFMA R71, R16, R43.reuse, R49 ;  /* 0x0000002b10477223 */ /* 0x080fe20000000031 */
[-C--:B------:R-:W-:Y:S01]  /*5040*/  FFMA R39, R29, R43.reuse, R48 ;  /* 0x0000002b1d277223 */ /* 0x080fe20000000030 */
[-C--:B------:R-:W-:Y:S01]  /*5050*/  FFMA R35, R30, R43.reuse, R79 ;  /* 0x0000002b1e237223 */ /* 0x080fe2000000004f */
[CC--:B------:R-:W-:Y:S01]  /*5060*/  FFMA R67, R17.reuse, R43.reuse, R112 ;  /* 0x0000002b11437223 */ /* 0x0c0fe20000000070 */
        /* <DEDUP_REMOVED lines=36> */
[----:B------:R-:W-:Y:S06]  /*52b0*/  @P0 BRA `(.L_x_2) ;  /* 0x0000000c00700947 */ /* 0x000fec0003800000 */
[----:B------:R-:W-:Y:S05]  /*52c0*/  WARPSYNC.ALL ;  /* 0x0000000000007948 */ /* 0x000fea0003800000 */
[----:B------:R-:W-:Y:S01]  /*52d0*/  BAR.SYNC.DEFER_BLOCKING 0x0 ;  /* 0x0000000000007b1d */ /* 0x000fe20000010000 */
[-C--:B------:R-:W-:Y:S01]  /*52e0*/  ISETP.GE.U32.AND P1, PT, R13, R22.reuse, PT ;  /* 0x000000160d00720c */ /* 0x080fe20003f26070 */
[C---:B------:R-:W-:Y:S01]  /*52f0*/  IMAD.WIDE.U32 R2, R22.reuse, 0x4, R14 ;  /* 0x0000000416027825 */ /* 0x040fe200078e000e */
[C---:B------:R-:W-:Y:S02]  /*5300*/  SHF.L.U32 R11, R22.reuse, 0x1, RZ ;  /* 0x00000001160b7819 */ /* 0x040fe400000006ff */
[----:B------:R-:W-:-:S02]  /*5310*/  LEA R21, R22, R22, 0x1 ;  /* 0x0000001616157211 */ /* 0x000fc400078e08ff */
[C---:B------:R-:W-:Y:S02]  /*5320*/  SHF.L.U32 R29, R22.reuse, 0x2, RZ ;  /* 0x00000002161d7819 */ /* 0x040fe400000006ff */
[-C--:B------:R-:W-:Y:S02]  /*5330*/  LEA R31, R22, R22.reuse, 0x2 ;  /* 0x00000016161f7211 */ /* 0x080fe400078e10ff */
[----:B------:R-:W-:-:S04]  /*5340*/  VIMNMX.U32 R0, PT, PT, R13, R22, !PT ;  /* 0x000000160d007248 */ /* 0x000fc80007fe0000 */
[----:B------:R-:W-:Y:S01]  /*5350*/  IADD3 R0, PT, PT, -R13, R0, RZ ;  /* 0x000000000d007210 */ /* 0x000fe20007ffe1ff */
[----:B------:R-:W-:-:S03]  /*5360*/  IMAD R13, R22, 0x13, RZ ;  /* 0x00000013160d7824 */ /* 0x000fc600078e02ff */
[----:B------:R-:W-:Y:S01]  /*5370*/  ISETP.GT.U32.AND P0, PT, R0, 0x20, PT ;  /* 0x000000200000780c */ /* 0x000fe20003f04070 */
[----:B------:R-:W-:Y:S01]  /*5380*/  IMAD.WIDE.U32 R12, R13, 0x4, R14 ;  /* 0x000000040d0c7825 */ /* 0x000fe200078e000e */
[----:B------:R-:W-:Y:S04]  /*5390*/  STS.128 [R9], R68 ;  /* 0x0000004409007388 */ /* 0x000fe80000000c00 */
[----:B------:R0:W-:Y:S04]  /*53a0*/  STS.128 [R9+0x80], R64 ;  /* 0x0000804009007388 */ /* 0x0001e80000000c00 */
[----:B------:R1:W-:Y:S04]  /*53b0*/  STS.128 [R9+0x100], R60 ;  /* 0x0001003c09007388 */ /* 0x0003e80000000c00 */
[----:B------:R2:W-:Y:S01]  /*53c0*/  STS.128 [R9+0x180], R56 ;  /* 0x0001803809007388 */ /* 0x0005e20000000c00 */
[----:B------:R-:W-:Y:S01]  /*53d0*/  BAR.SYNC.DEFER_BLOCKING 0x0 ;  /* 0x0000000000007b1d */ /* 0x000fe20000010000 */
[C---:B0-----:R-:W-:Y:S01]  /*53e0*/  IMAD R65, R22.reuse, 0xb, RZ ;  /* 0x0000000b16417824 */ /* 0x041fe200078e02ff */
[C---:B-1----:R-:W-:Y:S01]  /*53f0*/  LEA R61, R22.reuse, R22, 0x3 ;  /* 0x00000016163d7211 */ /* 0x042fe200078e18ff */
[----:B------:R-:W-:-:S02]  /*5400*/  IMAD R63, R22, 0xa, RZ ;  /* 0x0000000a163f7824 */ /* 0x000fc400078e02ff */
[--C-:B------:R-:W-:Y:S01]  /*5410*/  IMAD.WIDE.U32 R64, R65, 0x4, R14.reuse ;  /* 0x0000000441407825 */ /* 0x100fe200078e000e */
[C---:B--2---:R-:W-:Y:S02]  /*5420*/  LEA R57, R22.reuse, -R22, 0x3 ;  /* 0x8000001616397211 */ /* 0x044fe400078e18ff */
[----:B------:R-:W-:Y:S01]  /*5430*/  SHF.L.U32 R59, R22, 0x3, RZ ;  /* 0x00000003163b7819 */ /* 0x000fe200000006ff */
[----:B------:R-:W-:-:S04]  /*5440*/  IMAD.WIDE.U32 R60, R61, 0x4, R14 ;  /* 0x000000043d3c7825 */ /* 0x000fc800078e000e */
[----:B------:R-:W-:-:S04]  /*5450*/  IMAD.WIDE.U32 R56, R57, 0x4, R14 ;  /* 0x0000000439387825 */ /* 0x000fc800078e000e */
[--C-:B------:R-:W-:Y:S01]  /*5460*/  IMAD.WIDE.U32 R58, R59, 0x4, R14.reuse ;  /* 0x000000043b3a7825 */ /* 0x100fe200078e000e */
[----:B------:R-:W0:Y:S03]  /*5470*/  LDS R5, [R6] ;  /* 0x0000000006057984 */ /* 0x000e260000000800 */
[--C-:B------:R-:W-:Y:S01]  /*5480*/  IMAD.WIDE.U32 R62, R63, 0x4, R14.reuse ;  /* 0x000000043f3e7825 */ /* 0x100fe200078e000e */
[----:B------:R-:W1:Y:S04]  /*5490*/  LDS R7, [R6+0x80] ;  /* 0x0000800006077984 */ /* 0x000e680000000800 */
[----:B------:R-:W2:Y:S04]  /*54a0*/  LDS R23, [R6+0x100] ;  /* 0x0001000006177984 */ /* 0x000ea80000000800 */
[----:B------:R-:W3:Y:S04]  /*54b0*/  LDS R73, [R6+0x180] ;  /* 0x0001800006497984 */ /* 0x000ee80000000800 */
[----:B------:R-:W4:Y:S04]  /*54c0*/  LDS R75, [R6+0x200] ;  /* 0x00020000064b7984 */ /* 0x000f280000000800 */
[----:B------:R-:W5:Y:S04]  /*54d0*/  LDS R85, [R6+0x280] ;  /* 0x0002800006557984 */ /* 0x000f680000000800 */
        /* <DEDUP_REMOVED lines=10> */
[----:B0-----:R0:W-:Y:S04]  /*5580*/  @!P1 STG.E desc[UR8][R14.64], R5 ;  /* 0x000000050e009986 */ /* 0x0011e8000c101908 */
[----:B-1----:R1:W-:Y:S01]  /*5590*/  @!P1 STG.E desc[UR8][R2.64], R7 ;  /* 0x0000000702009986 */ /* 0x0023e2000c101908 */
[----:B0-----:R-:W-:-:S04]  /*55a0*/  IMAD.WIDE.U32 R4, R11, 0x4, R14 ;  /* 0x000000040b047825 */ /* 0x001fc800078e000e */
[--C-:B------:R-:W-:Y:S01]  /*55b0*/  IMAD.WIDE.U32 R10, R21, 0x4, R14.reuse ;  /* 0x00000004150a7825 */ /* 0x100fe200078e000e */
[----:B--2---:R0:W-:Y:S03]  /*55c0*/  @!P1 STG.E desc[UR8][R4.64], R23 ;  /* 0x0000001704009986 */ /* 0x0041e6000c101908 */
[--C-:B------:R-:W-:Y:S01]  /*55d0*/  IMAD.WIDE.U32 R20, R29, 0x4, R14.reuse ;  /* 0x000000041d147825 */ /* 0x100fe200078e000e */
[----:B---3--:R-:W-:Y:S03]  /*55e0*/  @!P1 STG.E desc[UR8][R10.64], R73 ;  /* 0x000000490a009986 */ /* 0x008fe6000c101908 */
[----:B------:R-:W-:Y:S01]  /*55f0*/  IMAD.WIDE.U32 R28, R31, 0x4, R14 ;  /* 0x000000041f1c7825 */ /* 0x000fe200078e000e */
[----:B----4-:R2:W-:Y:S03]  /*5600*/  @!P1 STG.E desc[UR8][R20.64], R75 ;  /* 0x0000004b14009986 */ /* 0x0105e6000c101908 */
[C---:B------:R-:W-:Y:S01]  /*5610*/  IMAD R31, R22.reuse, 0x6, RZ ;  /* 0x00000006161f7824 */ /* 0x040fe200078e02ff */
[----:B-----5:R-:W-:Y:S01]  /*5620*/  @!P1 STG.E desc[UR8][R28.64], R85 ;  /* 0x000000551c009986 */ /* 0x020fe2000c101908 */
[----:B-1----:R-:W-:-:S02]  /*5630*/  IMAD R7, R22, 0xc, RZ ;  /* 0x0000000c16077824 */ /* 0x002fc400078e02ff */
[----:B------:R-:W-:-:S04]  /*5640*/  IMAD.WIDE.U32 R30, R31, 0x4, R14 ;  /* 0x000000041f1e7825 */ /* 0x000fc800078e000e */
[C---:B0-----:R-:W-:Y:S01]  /*5650*/  IMAD R23, R22.reuse, 0xd, RZ ;  /* 0x0000000d16177824 */ /* 0x041fe200078e02ff */
[C---:B--2---:R-:W-:Y:S01]  /*5660*/  LEA R75, R22.reuse, -R22, 0x4 ;  /* 0x80000016164b7211 */ /* 0x044fe200078e20ff */
[----:B------:R-:W-:Y:S01]  /*5670*/  IMAD R73, R22, 0xe, RZ ;  /* 0x0000000e16497824 */ /* 0x000fe200078e02ff */
[----:B------:R0:W-:Y:S04]  /*5680*/  @!P1 STG.E desc[UR8][R30.64], R67 ;  /* 0x000000431e009986 */ /* 0x0001e8000c101908 */
[----:B------:R1:W-:Y:S04]  /*5690*/  @!P1 STG.E desc[UR8][R56.64], R69 ;  /* 0x0000004538009986 */ /* 0x0003e8000c101908 */
[----:B------:R2:W-:Y:S01]  /*56a0*/  @!P1 STG.E desc[UR8][R58.64], R71 ;  /* 0x000000473a009986 */ /* 0x0005e2000c101908 */
[----:B0-----:R-:W-:-:S03]  /*56b0*/  IMAD.WIDE.U32 R66, R7, 0x4, R14 ;  /* 0x0000000407427825 */ /* 0x001fc600078e000e */
[----:B------:R-:W-:Y:S01]  /*56c0*/  @!P1 STG.E desc[UR8][R60.64], R87 ;  /* 0x000000573c009986 */ /* 0x000fe2000c101908 */
[----:B-1----:R-:W-:-:S03]  /*56d0*/  IMAD.WIDE.U32 R68, R23, 0x4, R14 ;  /* 0x0000000417447825 */ /* 0x002fc600078e000e */
[----:B------:R-:W-:Y:S01]  /*56e0*/  @!P1 STG.E desc[UR8][R62.64], R89 ;  /* 0x000000593e009986 */ /* 0x000fe2000c101908 */
[----:B--2---:R-:W-:-:S03]  /*56f0*/  IMAD.WIDE.U32 R70, R73, 0x4, R14 ;  /* 0x0000000449467825 */ /* 0x004fc600078e000e */
[----:B------:R-:W-:Y:S01]  /*5700*/  @!P1 STG.E desc[UR8][R64.64], R91 ;  /* 0x0000005b40009986 */ /* 0x000fe2000c101908 */
[----:B------:R-:W-:-:S03]  /*5710*/  IMAD.WIDE.U32 R72, R75, 0x4, R14 ;  /* 0x000000044b487825 */ /* 0x000fc600078e000e */
[----:B------:R-:W-:Y:S04]  /*5720*/  @!P1 STG.E desc[UR8][R66.64], R101 ;  /* 0x0000006542009986 */ /* 0x000fe8000c101908 */
[----:B------:R-:W-:Y:S04]  /*5730*/  @!P1 STG.E desc[UR8][R68.64], R103 ;  /* 0x0000006744009986 */ /* 0x000fe8000c101908 */
[----:B------:R-:W-:Y:S04]  /*5740*/  @!P1 STG.E desc[UR8][R70.64], R105 ;  /* 0x0000006946009986 */ /* 0x000fe8000c101908 */
[----:B------:R-:W-:Y:S01]  /*5750*/  @!P1 STG.E desc[UR8][R72.64], R107 ;  /* 0x0000006b48009986 */ /* 0x000fe2000c101908 */
[----:B------:R-:W-:Y:S06]  /*5760*/  BAR.SYNC.DEFER_BLOCKING 0x0 ;  /* 0x0000000000007b1d */ /* 0x000fec0000010000 */
[----:B------:R-:W-:Y:S04]  /*5770*/  STS.128 [R9], R48 ;  /* 0x0000003009007388 */ /* 0x000fe80000000c00 */
[----:B------:R-:W-:Y:S04]  /*5780*/  STS.128 [R9+0x80], R76 ;  /* 0x0000804c09007388 */ /* 0x000fe80000000c00 */
[----:B------:R-:W-:Y:S04]  /*5790*/  STS.128 [R9+0x100], R80 ;  /* 0x0001005009007388 */ /* 0x000fe80000000c00 */
[----:B------:R-:W-:Y:S01]  /*57a0*/  STS.128 [R9+0x180], R16 ;  /* 0x0001801009007388 */ /* 0x000fe20000000c00 */
[----:B------:R-:W-:Y:S06]  /*57b0*/  BAR.SYNC.DEFER_BLOCKING 0x0 ;  /* 0x0000000000007b1d */ /* 0x000fec0000010000 */
[----:B------:R-:W0:Y:S04]  /*57c0*/  LDS R7, [R6] ;  /* 0x0000000006077984 */ /* 0x000e280000000800 */
        /* <DEDUP_REMOVED lines=15> */
[----:B0-----:R-:W-:Y:S04]  /*58c0*/  @P0 STG.E desc[UR8][R14.64+0x80], R7 ;  /* 0x000080070e000986 */ /* 0x001fe8000c101908 */
[----:B-1----:R0:W-:Y:S04]  /*58d0*/  @P0 STG.E desc[UR8][R2.64+0x80], R23 ;  /* 0x0000801702000986 */ /* 0x0021e8000c101908 */
[----:B--2---:R1:W-:Y:S04]  /*58e0*/  @P0 STG.E desc[UR8][R4.64+0x80], R75 ;  /* 0x0000804b04000986 */ /* 0x0043e8000c101908 */
[----:B---3--:R2:W-:Y:S04]  /*58f0*/  @P0 STG.E desc[UR8][R10.64+0x80], R85 ;  /* 0x000080550a000986 */ /* 0x0085e8000c101908 */
[----:B----4-:R3:W-:Y:S01]  /*5900*/  @P0 STG.E desc[UR8][R20.64+0x80], R87 ;  /* 0x0000805714000986 */ /* 0x0107e2000c101908 */
[C---:B0-----:R-:W-:Y:S01]  /*5910*/  SHF.L.U32 R3, R22.reuse, 0x4, RZ ;  /* 0x0000000416037819 */ /* 0x041fe200000006ff */
[----:B------:R-:W-:-:S02]  /*5920*/  IMAD R23, R22, 0x17, RZ ;  /* 0x0000001716177824 */ /* 0x000fc400078e02ff */
[----:B-----5:R0:W-:Y:S01]  /*5930*/  @P0 STG.E desc[UR8][R28.64+0x80], R89 ;  /* 0x000080591c000986 */ /* 0x0201e2000c101908 */
[C---:B-1----:R-:W-:Y:S01]  /*5940*/  LEA R5, R22.reuse, R22, 0x4 ;  /* 0x0000001616057211 */ /* 0x042fe200078e20ff */
[--C-:B------:R-:W-:Y:S02]  /*5950*/  IMAD.WIDE.U32 R2, R3, 0x4, R14.reuse ;  /* 0x0000000403027825 */ /* 0x100fe400078e000e */
[----:B------:R1:W-:Y:S02]  /*5960*/  @P0 STG.E desc[UR8][R30.64+0x80], R49 ;  /* 0x000080311e000986 */ /* 0x0003e4000c101908 */
[----:B--2---:R-:W-:Y:S02]  /*5970*/  IMAD R11, R22, 0x12, RZ ;  /* 0x00000012160b7824 */ /* 0x004fe400078e02ff */
[----:B------:R-:W-:Y:S01]  /*5980*/  @P0 STG.E desc[UR8][R56.64+0x80], R51 ;  /* 0x0000803338000986 */ /* 0x000fe2000c101908 */
[----:B------:R-:W-:-:S03]  /*5990*/  IMAD.WIDE.U32 R4, R5, 0x4, R14 ;  /* 0x0000000405047825 */ /* 0x000fc600078e000e */
[----:B------:R-:W-:Y:S01]  /*59a0*/  @P0 STG.E desc[UR8][R58.64+0x80], R77 ;  /* 0x0000804d3a000986 */ /* 0x000fe2000c101908 */
[C---:B---3--:R-:W-:Y:S02]  /*59b0*/  IMAD R21, R22.reuse, 0x16, RZ ;  /* 0x0000001616157824 */ /* 0x048fe400078e02ff */
[--C-:B------:R-:W-:Y:S01]  /*59c0*/  IMAD.WIDE.U32 R10, R11, 0x4, R14.reuse ;  /* 0x000000040b0a7825 */ /* 0x100fe200078e000e */
[----:B------:R2:W-:Y:S03]  /*59d0*/  @P0 STG.E desc[UR8][R60.64+0x80], R17 ;  /* 0x000080113c000986 */ /* 0x0005e6000c101908 */
[C---:B0-----:R-:W-:Y:S01]  /*59e0*/  IMAD R29, R22.reuse, 0x18, RZ ;  /* 0x00000018161d7824 */ /* 0x041fe200078e02ff */
[----:B------:R0:W-:Y:S01]  /*59f0*/  @P0 STG.E desc[UR8][R62.64+0x80], R19 ;  /* 0x000080133e000986 */ /* 0x0001e2000c101908 */
[C---:B-1----:R-:W-:Y:S02]  /*5a00*/  IMAD R31, R22.reuse, 0x19, RZ ;  /* 0x00000019161f7824 */ /* 0x042fe400078e02ff */
[--C-:B------:R-:W-:Y:S01]  /*5a10*/  IMAD.WIDE.U32 R20, R21, 0x4, R14.reuse ;  /* 0x0000000415147825 */ /* 0x100fe200078e000e */
[----:B------:R-:W-:Y:S03]  /*5a20*/  @P0 STG.E desc[UR8][R64.64+0x80], R79 ;  /* 0x0000804f40000986 */ /* 0x000fe6000c101908 */
[----:B------:R-:W-:Y:S01]  /*5a30*/  IMAD.WIDE.U32 R28, R29, 0x4, R14 ;  /* 0x000000041d1c7825 */ /* 0x000fe200078e000e */
[----:B------:R-:W-:Y:S03]  /*5a40*/  @P0 STG.E desc[UR8][R66.64+0x80], R81 ;  /* 0x0000805142000986 */ /* 0x000fe6000c101908 */
[C---:B--2---:R-:W-:Y:S01]  /*5a50*/  IMAD R17, R22.reuse, 0x14, RZ ;  /* 0x0000001416117824 */ /* 0x044fe200078e02ff */
[----:B------:R-:W-:Y:S01]  /*5a60*/  @P0 STG.E desc[UR8][R68.64+0x80], R83 ;  /* 0x0000805344000986 */ /* 0x000fe2000c101908 */
[----:B0-----:R-:W-:-:S02]  /*5a70*/  IMAD R19, R22, 0x15, RZ ;  /* 0x0000001516137824 */ /* 0x001fc400078e02ff */
[--C-:B------:R-:W-:Y:S01]  /*5a80*/  IMAD.WIDE.U32 R16, R17, 0x4, R14.reuse ;  /* 0x0000000411107825 */ /* 0x100fe200078e000e */
[----:B------:R-:W-:Y:S03]  /*5a90*/  @P0 STG.E desc[UR8][R70.64+0x80], R91 ;  /* 0x0000805b46000986 */ /* 0x000fe6000c101908 */
[--C-:B------:R-:W-:Y:S01]  /*5aa0*/  IMAD.WIDE.U32 R18, R19, 0x4, R14.reuse ;  /* 0x0000000413127825 */ /* 0x100fe200078e000e */
[----:B------:R0:W-:Y:S03]  /*5ab0*/  @P0 STG.E desc[UR8][R72.64+0x80], R101 ;  /* 0x0000806548000986 */ /* 0x0001e6000c101908 */
[----:B------:R-:W-:Y:S01]  /*5ac0*/  IMAD.WIDE.U32 R30, R31, 0x4, R14 ;  /* 0x000000041f1e7825 */ /* 0x000fe200078e000e */
[----:B------:R-:W-:Y:S03]  /*5ad0*/  BAR.SYNC.DEFER_BLOCKING 0x0 ;  /* 0x0000000000007b1d */ /* 0x000fe60000010000 */
[----:B0-----:R-:W-:-:S03]  /*5ae0*/  IMAD R73, R22, 0x1e, RZ ;  /* 0x0000001e16497824 */ /* 0x001fc600078e02ff */
[----:B------:R-:W-:Y:S04]  /*5af0*/  STS.128 [R9], R44 ;  /* 0x0000002c09007388 */ /* 0x000fe80000000c00 */
[----:B------:R0:W-:Y:S04]  /*5b00*/  STS.128 [R9+0x80], R36 ;  /* 0x0000802409007388 */ /* 0x0001e80000000c00 */
[----:B------:R1:W-:Y:S04]  /*5b10*/  STS.128 [R9+0x100], R32 ;  /* 0x0001002009007388 */ /* 0x0003e80000000c00 */
[----:B------:R2:W-:Y:S01]  /*5b20*/  STS.128 [R9+0x180], R40 ;  /* 0x0001802809007388 */ /* 0x0005e20000000c00 */
[----:B------:R-:W-:Y:S01]  /*5b30*/  BAR.SYNC.DEFER_BLOCKING 0x0 ;  /* 0x0000000000007b1d */ /* 0x000fe20000010000 */
[----:B0-----:R-:W-:-:S02]  /*5b40*/  IMAD R37, R22, 0x1c, RZ ;  /* 0x0000001c16257824 */ /* 0x001fc400078e02ff */
[C---:B------:R-:W-:Y:S02]  /*5b50*/  IMAD R39, R22.reuse, 0x1d, RZ ;  /* 0x0000001d16277824 */ /* 0x040fe400078e02ff */
[C---:B-1----:R-:W-:Y:S02]  /*5b60*/  IMAD R33, R22.reuse, 0x1a, RZ ;  /* 0x0000001a16217824 */ /* 0x042fe400078e02ff */
[C---:B------:R-:W-:Y:S01]  /*5b70*/  IMAD R35, R22.reuse, 0x1b, RZ ;  /* 0x0000001b16237824 */ /* 0x040fe200078e02ff */
[----:B--2---:R-:W-:Y:S01]  /*5b80*/  LEA R41, R22, -R22, 0x5 ;  /* 0x8000001616297211 */ /* 0x004fe200078e28ff */
[----:B------:R-:W-:-:S04]  /*5b90*/  IMAD.WIDE.U32 R22, R23, 0x4, R14 ;  /* 0x0000000417167825 */ /* 0x000fc800078e000e */
[----:B------:R-:W-:-:S04]  /*5ba0*/  IMAD.WIDE.U32 R32, R33, 0x4, R14 ;  /* 0x0000000421207825 */ /* 0x000fc800078e000e */
[--C-:B------:R-:W-:Y:S01]  /*5bb0*/  IMAD.WIDE.U32 R34, R35, 0x4, R14.reuse ;  /* 0x0000000423227825 */ /* 0x100fe200078e000e */
[----:B------:R-:W0:Y:S03]  /*5bc0*/  LDS R7, [R6] ;  /* 0x0000000006077984 */ /* 0x000e260000000800 */
[--C-:B------:R-:W-:Y:S01]  /*5bd0*/  IMAD.WIDE.U32 R36, R37, 0x4, R14.reuse ;  /* 0x0000000425247825 */ /* 0x100fe200078e000e */
[----:B------:R-:W1:Y:S03]  /*5be0*/  LDS R43, [R6+0x80] ;  /* 0x00008000062b7984 */ /* 0x000e660000000800 */
[--C-:B------:R-:W-:Y:S01]  /*5bf0*/  IMAD.WIDE.U32 R38, R39, 0x4, R14.reuse ;  /* 0x0000000427267825 */ /* 0x100fe200078e000e */
[----:B------:R-:W2:Y:S03]  /*5c00*/  LDS R45, [R6+0x100] ;  /* 0x00010000062d7984 */ /* 0x000ea60000000800 */
[--C-:B------:R-:W-:Y:S01]  /*5c10*/  IMAD.WIDE.U32 R40, R41, 0x4, R14.reuse ;  /* 0x0000000429287825 */ /* 0x100fe200078e000e */
[----:B------:R-:W3:Y:S03]  /*5c20*/  LDS R47, [R6+0x180] ;  /* 0x00018000062f7984 */ /* 0x000ee60000000800 */
[----:B------:R-:W-:Y:S01]  /*5c30*/  IMAD.WIDE.U32 R14, R73, 0x4, R14 ;  /* 0x00000004490e7825 */ /* 0x000fe200078e000e */
        /* <DEDUP_REMOVED lines=12> */
[----:B0-----:R-:W-:Y:S04]  /*5d00*/  @!P1 STG.E desc[UR8][R2.64], R7 ;  /* 0x0000000702009986 */ /* 0x001fe8000c101908 */
[----:B-1----:R-:W-:Y:S04]  /*5d10*/  @!P1 STG.E desc[UR8][R4.64], R43 ;  /* 0x0000002b04009986 */ /* 0x002fe8000c101908 */
[----:B--2---:R-:W-:Y:S04]  /*5d20*/  @!P1 STG.E desc[UR8][R10.64], R45 ;  /* 0x0000002d0a009986 */ /* 0x004fe8000c101908 */
[----:B---3--:R-:W-:Y:S04]  /*5d30*/  @!P1 STG.E desc[UR8][R12.64], R47 ;  /* 0x0000002f0c009986 */ /* 0x008fe8000c101908 */
[----:B----4-:R-:W-:Y:S04]  /*5d40*/  @!P1 STG.E desc[UR8][R16.64], R49 ;  /* 0x0000003110009986 */ /* 0x010fe8000c101908 */
[----:B-----5:R-:W-:Y:S04]  /*5d50*/  @!P1 STG.E desc[UR8][R18.64], R51 ;  /* 0x0000003312009986 */ /* 0x020fe8000c101908 */
[----:B------:R-:W-:Y:S04]  /*5d60*/  @!P1 STG.E desc[UR8][R20.64], R57 ;  /* 0x0000003914009986 */ /* 0x000fe8000c101908 */
        /* <DEDUP_REMOVED lines=30> */
[----:B0-----:R0:W-:Y:S04]  /*5f50*/  @P0 STG.E desc[UR8][R2.64+0x80], R7 ;  /* 0x0000800702000986 */ /* 0x0011e8000c101908 */
[----:B-1----:R0:W-:Y:S04]  /*5f60*/  @P0 STG.E desc[UR8][R4.64+0x80], R43 ;  /* 0x0000802b04000986 */ /* 0x0021e8000c101908 */
[----:B--2---:R0:W-:Y:S04]  /*5f70*/  @P0 STG.E desc[UR8][R10.64+0x80], R45 ;  /* 0x0000802d0a000986 */ /* 0x0041e8000c101908 */
[----:B---3--:R0:W-:Y:S04]  /*5f80*/  @P0 STG.E desc[UR8][R12.64+0x80], R47 ;  /* 0x0000802f0c000986 */ /* 0x0081e8000c101908 */
[----:B----4-:R0:W-:Y:S04]  /*5f90*/  @P0 STG.E desc[UR8][R16.64+0x80], R49 ;  /* 0x0000803110000986 */ /* 0x0101e8000c101908 */
[----:B-----5:R0:W-:Y:S04]  /*5fa0*/  @P0 STG.E desc[UR8][R18.64+0x80], R51 ;  /* 0x0000803312000986 */ /* 0x0201e8000c101908 */
[----:B------:R0:W-:Y:S04]  /*5fb0*/  @P0 STG.E desc[UR8][R20.64+0x80], R25 ;  /* 0x0000801914000986 */ /* 0x0001e8000c101908 */
[----:B------:R0:W-:Y:S04]  /*5fc0*/  @P0 STG.E desc[UR8][R22.64+0x80], R27 ;  /* 0x0000801b16000986 */ /* 0x0001e8000c101908 */
[----:B------:R0:W-:Y:S04]  /*5fd0*/  @P0 STG.E desc[UR8][R28.64+0x80], R57 ;  /* 0x000080391c000986 */ /* 0x0001e8000c101908 */
[----:B------:R0:W-:Y:S04]  /*5fe0*/  @P0 STG.E desc[UR8][R30.64+0x80], R9 ;  /* 0x000080091e000986 */ /* 0x0001e8000c101908 */
[----:B------:R0:W-:Y:S04]  /*5ff0*/  @P0 STG.E desc[UR8][R32.64+0x80], R53 ;  /* 0x0000803520000986 */ /* 0x0001e8000c101908 */
[----:B------:R0:W-:Y:S04]  /*6000*/  @P0 STG.E desc[UR8][R34.64+0x80], R55 ;  /* 0x0000803722000986 */ /* 0x0001e8000c101908 */
[----:B------:R0:W-:Y:S04]  /*6010*/  @P0 STG.E desc[UR8][R36.64+0x80], R59 ;  /* 0x0000803b24000986 */ /* 0x0001e8000c101908 */
[----:B------:R0:W-:Y:S04]  /*6020*/  @P0 STG.E desc[UR8][R38.64+0x80], R61 ;  /* 0x0000803d26000986 */ /* 0x0001e8000c101908 */
[----:B------:R0:W-:Y:S01]  /*6030*/  @P0 STG.E desc[UR8][R14.64+0x80], R63 ;  /* 0x0000803f0e000986 */ /* 0x0001e2000c101908 */
[----:B------:R-:W-:Y:S05]  /*6040*/  @!P0 EXIT ;  /* 0x000000000000894d */ /* 0x000fea0003800000 */
[----:B0-----:R-:W0:Y:S04]  /*6050*/  LDS R3, [R6+0x780] ;  /* 0x0007800006037984 */ /* 0x001e280000000800 */
[----:B0-----:R-:W-:Y:S01]  /*6060*/  STG.E desc[UR8][R40.64+0x80], R3 ;  /* 0x0000800328007986 */ /* 0x001fe2000c101908 */
[----:B------:R-:W-:Y:S05]  /*6070*/  EXIT ;  /* 0x000000000000794d */ /* 0x000fea0003800000 */
.L_x_2:
[----:B------:R-:W-:Y:S05]  /*6080*/  WARPSYNC.ALL ;  /* 0x0000000000007948 */ /* 0x000fea0003800000 */
[----:B------:R-:W-:Y:S01]  /*6090*/  BAR.SYNC.DEFER_BLOCKING 0x0 ;  /* 0x0000000000007b1d */ /* 0x000fe20000010000 */
[-C--:B------:R-:W-:Y:S01]  /*60a0*/  ISETP.GE.U32.AND P0, PT, R13, R22.reuse, PT ;  /* 0x000000160d00720c */ /* 0x080fe20003f06070 */
[C---:B------:R-:W-:Y:S01]  /*60b0*/  IMAD.WIDE.U32 R2, R22.reuse, 0x4, R14 ;  /* 0x0000000416027825 */ /* 0x040fe200078e000e */
[C---:B------:R-:W-:Y:S02]  /*60c0*/  SHF.L.U32 R11, R22.reuse, 0x1, RZ ;  /* 0x00000001160b7819 */ /* 0x040fe400000006ff */
[----:B------:R-:W-:-:S02]  /*60d0*/  LEA R29, R22, R22, 0x1 ;  /* 0x00000016161d7211 */ /* 0x000fc400078e08ff */
[C---:B------:R-:W-:Y:S01]  /*60e0*/  SHF.L.U32 R31, R22.reuse, 0x2, RZ ;  /* 0x00000002161f7819 */ /* 0x040fe200000006ff */
[--C-:B------:R-:W-:Y:S01]  /*60f0*/  IMAD.WIDE.U32 R10, R11, 0x4, R14.reuse ;  /* 0x000000040b0a7825 */ /* 0x100fe200078e000e */
[-C--:B------:R-:W-:Y:S02]  /*6100*/  LEA R21, R22, R22.reuse, 0x2 ;  /* 0x0000001616157211 */ /* 0x080fe400078e10ff */
[----:B------:R-:W-:Y:S01]  /*6110*/  VIMNMX.U32 R0, PT, PT, R13, R22, !PT ;  /* 0x000000160d007248 */ /* 0x000fe20007fe0000 */
[----:B------:R-:W-:-:S03]  /*6120*/  IMAD.WIDE.U32 R28, R29, 0x4, R14 ;  /* 0x000000041d1c7825 */ /* 0x000fc600078e000e */
[----:B------:R-:W-:Y:S01]  /*6130*/  IADD3 R0, PT, PT, -R13, R0, RZ ;  /* 0x000000000d007210 */ /* 0x000fe20007ffe1ff */
[----:B------:R-:W-:-:S03]  /*6140*/  IMAD.WIDE.U32 R30, R31, 0x4, R14 ;  /* 0x000000041f1e7825 */ /* 0x000fc600078e000e */
[----:B------:R-:W-:Y:S01]  /*6150*/  ISETP.GT.U32.AND P1, PT, R0, 0x20, PT ;  /* 0x000000200000780c */ /* 0x000fe20003f24070 */
[--C-:B------:R-:W-:Y:S01]  /*6160*/  IMAD.WIDE.U32 R20, R21, 0x4, R14.reuse ;  /* 0x0000000415147825 */ /* 0x100fe200078e000e */
[C---:B------:R-:W-:Y:S01]  /*6170*/  VIMNMX.U32 R0, PT, PT, R5.reuse, UR6, !PT ;  /* 0x0000000605007c48 */ /* 0x040fe2000ffe0000 */
[----:B------:R0:W-:Y:S03]  /*6180*/  STS.128 [R9], R68 ;  /* 0x0000004409007388 */ /* 0x0001e60000000c00 */
[----:B------:R-:W-:Y:S01]  /*6190*/  IADD3 R5, PT, PT, -R5, R0, RZ ;  /* 0x0000000005057210 */ /* 0x000fe20007ffe1ff */
[C---:B------:R-:W-:Y:S01]  /*61a0*/  IMAD R13, R22.reuse, 0x12, RZ ;  /* 0x00000012160d7824 */ /* 0x040fe200078e02ff */
[----:B------:R1:W-:Y:S03]  /*61b0*/  STS.128 [R9+0x80], R64 ;  /* 0x0000804009007388 */ /* 0x0003e60000000c00 */
[----:B------:R-:W-:Y:S01]  /*61c0*/  IMAD.WIDE.U32 R12, R13, 0x4, R14 ;  /* 0x000000040d0c7825 */ /* 0x000fe200078e000e */
[----:B------:R2:W-:Y:S04]  /*61d0*/  STS.128 [R9+0x100], R60 ;  /* 0x0001003c09007388 */ /* 0x0005e80000000c00 */
[----:B------:R3:W-:Y:S01]  /*61e0*/  STS.128 [R9+0x180], R56 ;  /* 0x0001803809007388 */ /* 0x0007e20000000c00 */
[----:B------:R-:W-:Y:S01]  /*61f0*/  BAR.SYNC.DEFER_BLOCKING 0x0 ;  /* 0x0000000000007b1d */ /* 0x000fe20000010000 */
[----:B0-----:R-:W-:-:S02]  /*6200*/  IMAD R71, R22, 0xd, RZ ;  /* 0x0000000d16477824 */ /* 0x001fc400078e02ff */
[C---:B-1----:R-:W-:Y:S02]  /*6210*/  IMAD R65, R22.reuse, 0x6, RZ ;  /* 0x0000000616417824 */ /* 0x042fe400078e02ff */
[--C-:B------:R-:W-:Y:S01]  /*6220*/  IMAD.WIDE.U32 R70, R71, 0x4, R14.reuse ;  /* 0x0000000447467825 */ /* 0x100fe200078e000e */
[CC--:B--2---:R-:W-:Y:S02]  /*6230*/  LEA R63, R22.reuse, -R22.reuse, 0x3 ;  /* 0x80000016163f7211 */ /* 0x0c4fe400078e18ff */
[C---:B------:R-:W-:Y:S01]  /*6240*/  SHF.L.U32 R61, R22.reuse, 0x3, RZ ;  /* 0x00000003163d7819 */ /* 0x040fe200000006ff */
[----:B------:R-:W-:Y:S01]  /*6250*/  IMAD.WIDE.U32 R64, R65, 0x4, R14 ;  /* 0x0000000441407825 */ /* 0x000fe200078e000e */
[----:B---3--:R-:W-:-:S03]  /*6260*/  LEA R59, R22, R22, 0x3 ;  /* 0x00000016163b7211 */ /* 0x008fc600078e18ff */
[----:B------:R-:W-:Y:S02]  /*6270*/  IMAD R57, R22, 0xa, RZ ;  /* 0x0000000a16397824 */ /* 0x000fe400078e02ff */
[----:B------:R-:W-:-:S04]  /*6280*/  IMAD.WIDE.U32 R62, R63, 0x4, R14 ;  /* 0x000000043f3e7825 */ /* 0x000fc800078e000e */
[--C-:B------:R-:W-:Y:S01]  /*6290*/  IMAD.WIDE.U32 R60, R61, 0x4, R14.reuse ;  /* 0x000000043d3c7825 */ /* 0x100fe200078e000e */
[----:B------:R-:W0:Y:S03]  /*62a0*/  LDS R7, [R6] ;  /* 0x0000000006077984 */ /* 0x000e260000000800 */
[--C-:B------:R-:W-:Y:S01]  /*62b0*/  IMAD.WIDE.U32 R58, R59, 0x4, R14.reuse ;  /* 0x000000043b3a7825 */ /* 0x100fe200078e000e */
[----:B------:R-:W1:Y:S03]  /*62c0*/  LDS R23, [R6+0x80] ;  /* 0x0000800006177984 */ /* 0x000e660000000800 */
[----:B------:R-:W-:Y:S01]  /*62d0*/  IMAD.WIDE.U32 R56, R57, 0x4, R14 ;  /* 0x0000000439387825 */ /* 0x000fe200078e000e */
        /* <DEDUP_REMOVED lines=15> */
[----:B-1----:R1:W-:Y:S04]  /*63d0*/  @!P0 STG.E desc[UR8][R2.64], R23 ;  /* 0x0000001702008986 */ /* 0x0023e8000c101908 */
[----:B--2---:R2:W-:Y:S04]  /*63e0*/  @!P0 STG.E desc[UR8][R10.64], R73 ;  /* 0x000000490a008986 */ /* 0x0045e8000c101908 */
[----:B---3--:R3:W-:Y:S01]  /*63f0*/  @!P0 STG.E desc[UR8][R28.64], R75 ;  /* 0x0000004b1c008986 */ /* 0x0087e2000c101908 */
[----:B0-----:R-:W-:-:S03]  /*6400*/  IMAD R7, R22, 0xe, RZ ;  /* 0x0000000e16077824 */ /* 0x001fc600078e02ff */
[----:B----4-:R-:W-:Y:S01]  /*6410*/  @!P0 STG.E desc[UR8][R30.64], R85 ;  /* 0x000000551e008986 */ /* 0x010fe2000c101908 */
[C---:B-1----:R-:W-:Y:S01]  /*6420*/  LEA R23, R22.reuse, -R22, 0x4 ;  /* 0x8000001616177211 */ /* 0x042fe200078e20ff */
[C---:B--2---:R-:W-:Y:S02]  /*6430*/  IMAD R73, R22.reuse, 0xc, RZ ;  /* 0x0000000c16497824 */ /* 0x044fe400078e02ff */
[----:B-----5:R-:W-:Y:S01]  /*6440*/  @!P0 STG.E desc[UR8][R20.64], R87 ;  /* 0x0000005714008986 */ /* 0x020fe2000c101908 */
[----:B---3--:R-:W-:-:S03]  /*6450*/  IMAD R75, R22, 0xb, RZ ;  /* 0x0000000b164b7824 */ /* 0x008fc600078e02ff */
[----:B------:R0:W-:Y:S01]  /*6460*/  @!P0 STG.E desc[UR8][R64.64], R67 ;  /* 0x0000004340008986 */ /* 0x0001e2000c101908 */
[----:B------:R-:W-:-:S03]  /*6470*/  IMAD.WIDE.U32 R72, R73, 0x4, R14 ;  /* 0x0000000449487825 */ /* 0x000fc600078e000e */
[----:B------:R1:W-:Y:S01]  /*6480*/  @!P0 STG.E desc[UR8][R62.64], R69 ;  /* 0x000000453e008986 */ /* 0x0003e2000c101908 */
[----:B------:R-:W-:-:S03]  /*6490*/  IMAD.WIDE.U32 R74, R75, 0x4, R14 ;  /* 0x000000044b4a7825 */ /* 0x000fc600078e000e */
[----:B------:R-:W-:Y:S04]  /*64a0*/  @!P0 STG.E desc[UR8][R60.64], R89 ;  /* 0x000000593c008986 */ /* 0x000fe8000c101908 */
[----:B------:R-:W-:Y:S01]  /*64b0*/  @!P0 STG.E desc[UR8][R58.64], R91 ;  /* 0x0000005b3a008986 */ /* 0x000fe2000c101908 */
[----:B0-----:R-:W-:-:S03]  /*64c0*/  IMAD.WIDE.U32 R66, R23, 0x4, R14 ;  /* 0x0000000417427825 */ /* 0x001fc600078e000e */
[----:B------:R-:W-:Y:S01]  /*64d0*/  @!P0 STG.E desc[UR8][R56.64], R101 ;  /* 0x0000006538008986 */ /* 0x000fe2000c101908 */
[----:B-1----:R-:W-:-:S03]  /*64e0*/  IMAD.WIDE.U32 R68, R7, 0x4, R14 ;  /* 0x0000000407447825 */ /* 0x002fc600078e000e */
[----:B------:R-:W-:Y:S04]  /*64f0*/  @!P0 STG.E desc[UR8][R74.64], R103 ;  /* 0x000000674a008986 */ /* 0x000fe8000c101908 */
[----:B------:R-:W-:Y:S04]  /*6500*/  @!P0 STG.E desc[UR8][R72.64], R105 ;  /* 0x0000006948008986 */ /* 0x000fe8000c101908 */
[----:B------:R-:W-:Y:S04]  /*6510*/  @!P0 STG.E desc[UR8][R70.64], R107 ;  /* 0x0000006b46008986 */ /* 0x000fe8000c101908 */
[----:B------:R-:W-:Y:S04]  /*6520*/  @!P0 STG.E desc[UR8][R68.64], R109 ;  /* 0x0000006d44008986 */ /* 0x000fe8000c101908 */
[----:B------:R-:W-:Y:S01]  /*6530*/  @!P0 STG.E desc[UR8][R66.64], R111 ;  /* 0x0000006f42008986 */ /* 0x000fe2000c101908 */
[----:B------:R-:W-:Y:S01]  /*6540*/  BAR.SYNC.DEFER_BLOCKING 0x0 ;  /* 0x0000000000007b1d */ /* 0x000fe20000010000 */
[----:B------:R-:W-:-:S05]  /*6550*/  ISETP.GT.U32.AND P0, PT, R5, 0x10, !P0 ;  /* 0x000000100500780c */ /* 0x000fca0004704070 */
        /* <DEDUP_REMOVED lines=25> */
[----:B----4-:R-:W-:Y:S01]  /*66f0*/  @P1 STG.E desc[UR8][R30.64+0x80], R89 ;  /* 0x000080591e001986 */ /* 0x010fe2000c101908 */
[C---:B0-----:R-:W-:Y:S01]  /*6700*/  SHF.L.U32 R3, R22.reuse, 0x4, RZ ;  /* 0x0000000416037819 */ /* 0x041fe200000006ff */
[----:B------:R-:W-:-:S02]  /*6710*/  IMAD R23, R22, 0x16, RZ ;  /* 0x0000001616177824 */ /* 0x000fc400078e02ff */
[----:B-----5:R0:W-:Y:S01]  /*6720*/  @P1 STG.E desc[UR8][R20.64+0x80], R91 ;  /* 0x0000805b14001986 */ /* 0x0201e2000c101908 */
[C---:B-1----:R-:W-:Y:S01]  /*6730*/  LEA R11, R22.reuse, R22, 0x4 ;  /* 0x00000016160b7211 */ /* 0x042fe200078e20ff */
[--C-:B------:R-:W-:Y:S02]  /*6740*/  IMAD.WIDE.U32 R2, R3, 0x4, R14.reuse ;  /* 0x0000000403027825 */ /* 0x100fe400078e000e */
[----:B------:R-:W-:Y:S02]  /*6750*/  @P1 STG.E desc[UR8][R64.64+0x80], R49 ;  /* 0x0000803140001986 */ /* 0x000fe4000c101908 */
[----:B------:R-:W-:Y:S02]  /*6760*/  IMAD.WIDE.U32 R10, R11, 0x4, R14 ;  /* 0x000000040b0a7825 */ /* 0x000fe400078e000e */
[----:B------:R-:W-:Y:S02]  /*6770*/  @P1 STG.E desc[UR8][R62.64+0x80], R51 ;  /* 0x000080333e001986 */ /* 0x000fe4000c101908 */
[----:B--2---:R-:W-:-:S02]  /*6780*/  IMAD R29, R22, 0x17, RZ ;  /* 0x00000017161d7824 */ /* 0x004fc400078e02ff */
[----:B------:R-:W-:Y:S01]  /*6790*/  @P1 STG.E desc[UR8][R60.64+0x80], R77 ;  /* 0x0000804d3c001986 */ /* 0x000fe2000c101908 */
[C---:B0-----:R-:W-:Y:S02]  /*67a0*/  IMAD R21, R22.reuse, 0x15, RZ ;  /* 0x0000001516157824 */ /* 0x041fe400078e02ff */
[----:B------:R-:W-:Y:S01]  /*67b0*/  IMAD R31, R22, 0x18, RZ ;  /* 0x00000018161f7824 */ /* 0x000fe200078e02ff */
[----:B------:R0:W-:Y:S01]  /*67c0*/  @P1 STG.E desc[UR8][R58.64+0x80], R17 ;  /* 0x000080113a001986 */ /* 0x0001e2000c101908 */
[----:B------:R-:W-:-:S03]  /*67d0*/  IMAD.WIDE.U32 R20, R21, 0x4, R14 ;  /* 0x0000000415147825 */ /* 0x000fc600078e000e */
[----:B------:R1:W-:Y:S01]  /*67e0*/  @P1 STG.E desc[UR8][R56.64+0x80], R19 ;  /* 0x0000801338001986 */ /* 0x0003e2000c101908 */
[----:B------:R-:W-:-:S03]  /*67f0*/  IMAD.WIDE.U32 R28, R29, 0x4, R14 ;  /* 0x000000041d1c7825 */ /* 0x000fc600078e000e */
[----:B------:R2:W-:Y:S01]  /*6800*/  @P1 STG.E desc[UR8][R74.64+0x80], R79 ;  /* 0x0000804f4a001986 */ /* 0x0005e2000c101908 */
[----:B------:R-:W-:-:S03]  /*6810*/  IMAD.WIDE.U32 R30, R31, 0x4, R14 ;  /* 0x000000041f1e7825 */ /* 0x000fc600078e000e */
[----:B------:R-:W-:Y:S01]  /*6820*/  @P1 STG.E desc[UR8][R72.64+0x80], R81 ;  /* 0x0000805148001986 */ /* 0x000fe2000c101908 */
[----:B0-----:R-:W-:-:S03]  /*6830*/  IMAD R17, R22, 0x13, RZ ;  /* 0x0000001316117824 */ /* 0x001fc600078e02ff */
[----:B------:R-:W-:Y:S01]  /*6840*/  @P1 STG.E desc[UR8][R70.64+0x80], R83 ;  /* 0x0000805346001986 */ /* 0x000fe2000c101908 */
[C---:B-1----:R-:W-:Y:S02]  /*6850*/  IMAD R19, R22.reuse, 0x14, RZ ;  /* 0x0000001416137824 */ /* 0x042fe400078e02ff */
[--C-:B------:R-:W-:Y:S01]  /*6860*/  IMAD.WIDE.U32 R16, R17, 0x4, R14.reuse ;  /* 0x0000000411107825 */ /* 0x100fe200078e000e */
[----:B------:R-:W-:Y:S03]  /*6870*/  @P1 STG.E desc[UR8][R68.64+0x80], R101 ;  /* 0x0000806544001986 */ /* 0x000fe6000c101908 */
[----:B------:R-:W-:Y:S01]  /*6880*/  IMAD.WIDE.U32 R18, R19, 0x4, R14 ;  /* 0x0000000413127825 */ /* 0x000fe200078e000e */
[----:B------:R-:W-:Y:S03]  /*6890*/  @P1 STG.E desc[UR8][R66.64+0x80], R103 ;  /* 0x0000806742001986 */ /* 0x000fe6000c101908 */
[C---:B--2---:R-:W-:Y:S01]  /*68a0*/  IMAD R79, R22.reuse, 0x1e, RZ ;  /* 0x0000001e164f7824 */ /* 0x044fe200078e02ff */
[----:B------:R-:W-:Y:S06]  /*68b0*/  BAR.SYNC.DEFER_BLOCKING 0x0 ;  /* 0x0000000000007b1d */ /* 0x000fec0000010000 */
        /* <DEDUP_REMOVED lines=8> */
[C---:B------:R-:W-:Y:S02]  /*6940*/  IMAD R35, R22.reuse, 0x1a, RZ ;  /* 0x0000001a16237824 */ /* 0x040fe400078e02ff */
[C---:B--2---:R-:W-:Y:S01]  /*6950*/  IMAD R41, R22.reuse, 0x1d, RZ ;  /* 0x0000001d16297824 */ /* 0x044fe200078e02ff */
[----:B------:R-:W-:Y:S01]  /*6960*/  LEA R43, R22, -R22, 0x5 ;  /* 0x80000016162b7211 */ /* 0x000fe200078e28ff */
        /* <DEDUP_REMOVED lines=10> */
[--C-:B------:R-:W-:Y:S01]  /*6a10*/  IMAD.WIDE.U32 R42, R43, 0x4, R14.reuse ;  /* 0x000000042b2a7825 */ /* 0x100fe200078e000e */
[----:B------:R-:W4:Y:S03]  /*6a20*/  LDS R51, [R6+0x200] ;  /* 0x0002000006337984 */ /* 0x000f260000000800 */
[----:B------:R-:W-:Y:S01]  /*6a30*/  IMAD.WIDE.U32 R14, R79, 0x4, R14 ;  /* 0x000000044f0e7825 */ /* 0x000fe200078e000e */
        /* <DEDUP_REMOVED lines=12> */
[----:B-1----:R-:W-:Y:S04]  /*6b00*/  @P0 STG.E desc[UR8][R10.64], R45 ;  /* 0x0000002d0a000986 */ /* 0x002fe8000c101908 */
[----:B--2---:R-:W-:Y:S04]  /*6b10*/  @P0 STG.E desc[UR8][R12.64], R47 ;  /* 0x0000002f0c000986 */ /* 0x004fe8000c101908 */
[----:B---3--:R-:W-:Y:S04]  /*6b20*/  @P0 STG.E desc[UR8][R16.64], R49 ;  /* 0x0000003110000986 */ /* 0x008fe8000c101908 */
[----:B----4-:R-:W-:Y:S04]  /*6b30*/  @P0 STG.E desc[UR8][R18.64], R51 ;  /* 0x0000003312000986 */ /* 0x010fe8000c101908 */
[----:B-----5:R-:W-:Y:S04]  /*6b40*/  @P0 STG.E desc[UR8][R20.64], R57 ;  /* 0x0000003914000986 */ /* 0x020fe8000c101908 */
[----:B------:R-:W-:Y:S04]  /*6b50*/  @P0 STG.E desc[UR8][R22.64], R59 ;  /* 0x0000003b16000986 */ /* 0x000fe8000c101908 */
        /* <DEDUP_REMOVED lines=8> */
[----:B------:R-:W-:Y:S01]  /*6be0*/  @P0 STG.E desc[UR8][R42.64], R77 ;  /* 0x0000004d2a000986 */ /* 0x000fe2000c101908 */
[----:B------:R-:W-:Y:S01]  /*6bf0*/  BAR.SYNC.DEFER_BLOCKING 0x0 ;  /* 0x0000000000007b1d */ /* 0x000fe20000010000 */
[----:B------:R-:W-:-:S05]  /*6c00*/  ISETP.GT.U32.AND P0, PT, R5, 0x10, P1 ;  /* 0x000000100500780c */ /* 0x000fca0000f04070 */
        /* <DEDUP_REMOVED lines=39> */
.L_x_3:
[----:B------:R-:W-:-:S00]  /*6e80*/  BRA `(.L_x_3) ;  /* 0xfffffffc00fc7947 */ /* 0x000fc0000383ffff */
[----:B------:R-:W-:-:S00]  /*6e90*/  NOP ;  /* 0x0000000000007918 */ /* 0x000fc00000000000 */
        /* <DEDUP_REMOVED lines=14> */
.L_x_4:


//--------------------- .nv.shared._Z22sgemm_128x128x8_kernelPKfS0_Pfjjjjj --------------------------
	.section	.nv.shared._Z22sgemm_128x128x8_kernelPKfS0_Pfjjjjj,"aw",@nobits
	.sectionflags	@""
	.align	16384
.nv.shared._Z22sgemm_128x128x8_kernelPKfS0_Pfjjjjj:
	.zero		25600


//--------------------- .nv.shared.reserved.0     --------------------------
	.section	.nv.shared.reserved.0,"aw",@nobits
	.weak		__nv_reservedSMEM_offset_0_alias
	.size		__nv_reservedSMEM_offset_0_alias, 0, 64
	.other		__nv_reservedSMEM_offset_0_alias,@"STO_CUDA_RESERVED_SHARED STV_DEFAULT"
__nv_reservedSMEM_offset_0_alias:
	.zero		0
	.zero		64


//--------------------- .nv.constant0._Z22sgemm_128x128x8_kernelPKfS0_Pfjjjjj --------------------------
	.section	.nv.constant0._Z22sgemm_128x128x8_kernelPKfS0_Pfjjjjj,"a",@progbits
	.sectionflags	@""
	.align	4
.nv.constant0._Z22sgemm_128x128x8_kernelPKfS0_Pfjjjjj:
	.zero		940


//--------------------- SYMBOLS --------------------------

	.type		.nv.reservedSmem.offset0,@object
	.size		.nv.reservedSmem.offset0,0x4
	.type		.nv.reservedSmem.cap,@object
	.size		.nv.reservedSmem.cap,0x4
